	.target	sm_90a

	.elftype	@"ET_EXEC"


//--------------------- .note.nv.tkinfo           --------------------------
	.section	.note.nv.tkinfo,"",@"SHT_NOTE"
	.sectionflags	@"SHF_NOTE_NV_TKINFO"
	.tkinfo
        /*0018*/ 	.word	0x00000002
        /*0030*/ 	.string	""
        /*0030*/ 	.string	"ptxas"
        /*0030*/ 	.string	"Cuda compilation tools, release 13.0, V13.0.88"
        /*0030*/ 	.string	"Build cuda_13.0.r13.0/compiler.36424714_0"
        /*0030*/ 	.string	"-arch sm_90a -m 64 "



//--------------------- .note.nv.cuinfo           --------------------------
	.section	.note.nv.cuinfo,"",@"SHT_NOTE"
	.sectionflags	@"SHF_NOTE_NV_CUINFO"
        /*0018*/ 	.short	0x0002
        /*001a*/ 	.short	0x005a
        /*001c*/ 	.short	0x0082
	.zero		2


//--------------------- .nv.info                  --------------------------
	.section	.nv.info,"",@"SHT_CUDA_INFO"
	.align	4


	//----- nvinfo : EIATTR_REGCOUNT
	.align		4
        /*0000*/ 	.byte	0x04, 0x2f
        /*0002*/ 	.short	(.L_15 - .L_14)
	.align		4
.L_14:
        /*0004*/ 	.word	index@(_ZN7cutlass13device_kernelINS_4gemm6kernel13GemmUniversalIN4cute5tupleIJiiiiEEENS1_10collective13CollectiveMmaINS1_34MainloopSm90TmaGmmaWarpSpecializedILi22ENS5_IJNS4_1CILi1EEESB_SB_EEENS1_35KernelTmaWarpSpecializedCooperativeEEENS5_IJNSA_ILi256EEENSA_ILi64EEENSA_ILi32EEEEEEaNS5_IJlSB_lEEEaSJ_NS4_8TiledMMAINS4_8MMA_AtomIJNS4_4SM904GMMA26MMA_64x64x32_S32S8S8_SS_TNEEEENS4_6LayoutINS5_IJNSA_ILi2EEESB_SB_EEENS5_IJSB_NSA_ILi0EEEST_EEEEENS5_IJNS4_10UnderscoreESW_SW_EEEEENS4_13SM90_TMA_LOADENS4_14ComposedLayoutINS4_7SwizzleILi1ELi4ELi3EEENS4_18smem_ptr_flag_bitsILi8EEENSQ_INS5_IJNSA_ILi8EEESH_EEENS5_IJSH_SB_EEEEEEEvNS4_8identityESZ_S19_vS1A_EENS_8epilogue10collective6detail29Sm90TmaWarpSpecializedAdapterINS1D_15DefaultEpilogueIaSJ_SJ_NS1C_6thread17LinearCombinationIaLi1EiiLNS1H_9ScaleType4KindE0ELNS_15FloatRoundStyleE2EaEENS1_15EpilogueDefaultEEEEEvvEEEEvNT_6ParamsE)
        /*0008*/ 	.word	0x000000a8


	//----- nvinfo : EIATTR_FRAME_SIZE
	.align		4
.L_15:
        /*000c*/ 	.byte	0x04, 0x11
        /*000e*/ 	.short	(.L_17 - .L_16)
	.align		4
.L_16:
        /*0010*/ 	.word	index@(_ZN7cutlass13device_kernelINS_4gemm6kernel13GemmUniversalIN4cute5tupleIJiiiiEEENS1_10collective13CollectiveMmaINS1_34MainloopSm90TmaGmmaWarpSpecializedILi22ENS5_IJNS4_1CILi1EEESB_SB_EEENS1_35KernelTmaWarpSpecializedCooperativeEEENS5_IJNSA_ILi256EEENSA_ILi64EEENSA_ILi32EEEEEEaNS5_IJlSB_lEEEaSJ_NS4_8TiledMMAINS4_8MMA_AtomIJNS4_4SM904GMMA26MMA_64x64x32_S32S8S8_SS_TNEEEENS4_6LayoutINS5_IJNSA_ILi2EEESB_SB_EEENS5_IJSB_NSA_ILi0EEEST_EEEEENS5_IJNS4_10UnderscoreESW_SW_EEEEENS4_13SM90_TMA_LOADENS4_14ComposedLayoutINS4_7SwizzleILi1ELi4ELi3EEENS4_18smem_ptr_flag_bitsILi8EEENSQ_INS5_IJNSA_ILi8EEESH_EEENS5_IJSH_SB_EEEEEEEvNS4_8identityESZ_S19_vS1A_EENS_8epilogue10collective6detail29Sm90TmaWarpSpecializedAdapterINS1D_15DefaultEpilogueIaSJ_SJ_NS1C_6thread17LinearCombinationIaLi1EiiLNS1H_9ScaleType4KindE0ELNS_15FloatRoundStyleE2EaEENS1_15EpilogueDefaultEEEEEvvEEEEvNT_6ParamsE)
        /*0014*/ 	.word	0x00000000


	//----- nvinfo : EIATTR_MIN_STACK_SIZE
	.align		4
.L_17:
        /*0018*/ 	.byte	0x04, 0x12
        /*001a*/ 	.short	(.L_19 - .L_18)
	.align		4
.L_18:
        /*001c*/ 	.word	index@(_ZN7cutlass13device_kernelINS_4gemm6kernel13GemmUniversalIN4cute5tupleIJiiiiEEENS1_10collective13CollectiveMmaINS1_34MainloopSm90TmaGmmaWarpSpecializedILi22ENS5_IJNS4_1CILi1EEESB_SB_EEENS1_35KernelTmaWarpSpecializedCooperativeEEENS5_IJNSA_ILi256EEENSA_ILi64EEENSA_ILi32EEEEEEaNS5_IJlSB_lEEEaSJ_NS4_8TiledMMAINS4_8MMA_AtomIJNS4_4SM904GMMA26MMA_64x64x32_S32S8S8_SS_TNEEEENS4_6LayoutINS5_IJNSA_ILi2EEESB_SB_EEENS5_IJSB_NSA_ILi0EEEST_EEEEENS5_IJNS4_10UnderscoreESW_SW_EEEEENS4_13SM90_TMA_LOADENS4_14ComposedLayoutINS4_7SwizzleILi1ELi4ELi3EEENS4_18smem_ptr_flag_bitsILi8EEENSQ_INS5_IJNSA_ILi8EEESH_EEENS5_IJSH_SB_EEEEEEEvNS4_8identityESZ_S19_vS1A_EENS_8epilogue10collective6detail29Sm90TmaWarpSpecializedAdapterINS1D_15DefaultEpilogueIaSJ_SJ_NS1C_6thread17LinearCombinationIaLi1EiiLNS1H_9ScaleType4KindE0ELNS_15FloatRoundStyleE2EaEENS1_15EpilogueDefaultEEEEEvvEEEEvNT_6ParamsE)
        /*0020*/ 	.word	0x00000000
.L_19:


//--------------------- .nv.compat                --------------------------
	.section	.nv.compat,"",@"SHT_CUDA_COMPAT_INFO"
	.align	4
        /*0000*/ 	.byte	0x02, 0x09, 0x01, 0x00, 0x02, 0x02, 0x04, 0x00, 0x02, 0x05, 0x05, 0x00, 0x03, 0x07, 0x01, 0x01
        /*0010*/ 	.byte	0x02, 0x03, 0x01, 0x00, 0x02, 0x06, 0x01, 0x00, 0x04, 0x0b, 0x08, 0x00, 0x00, 0x00, 0x00, 0x00
        /*0020*/ 	.byte	0x00, 0x00, 0x00, 0x00


//--------------------- .nv.info._ZN7cutlass13device_kernelINS_4gemm6kernel13GemmUniversalIN4cute5tupleIJiiiiEEENS1_10collective13CollectiveMmaINS1_34MainloopSm90TmaGmmaWarpSpecializedILi22ENS5_IJNS4_1CILi1EEESB_SB_EEENS1_35KernelTmaWarpSpecializedCooperativeEEENS5_IJNSA_ILi256EEENSA_ILi64EEENSA_ILi32EEEEEEaNS5_IJlSB_lEEEaSJ_NS4_8TiledMMAINS4_8MMA_AtomIJNS4_4SM904GMMA26MMA_64x64x32_S32S8S8_SS_TNEEEENS4_6LayoutINS5_IJNSA_ILi2EEESB_SB_EEENS5_IJSB_NSA_ILi0EEEST_EEEEENS5_IJNS4_10UnderscoreESW_SW_EEEEENS4_13SM90_TMA_LOADENS4_14ComposedLayoutINS4_7SwizzleILi1ELi4ELi3EEENS4_18smem_ptr_flag_bitsILi8EEENSQ_INS5_IJNSA_ILi8EEESH_EEENS5_IJSH_SB_EEEEEEEvNS4_8identityESZ_S19_vS1A_EENS_8epilogue10collective6detail29Sm90TmaWarpSpecializedAdapterINS1D_15DefaultEpilogueIaSJ_SJ_NS1C_6thread17LinearCombinationIaLi1EiiLNS1H_9ScaleType4KindE0ELNS_15FloatRoundStyleE2EaEENS1_15EpilogueDefaultEEEEEvvEEEEvNT_6ParamsE --------------------------
	.section	.nv.info._ZN7cutlass13device_kernelINS_4gemm6kernel13GemmUniversalIN4cute5tupleIJiiiiEEENS1_10collective13CollectiveMmaINS1_34MainloopSm90TmaGmmaWarpSpecializedILi22ENS5_IJNS4_1CILi1EEESB_SB_EEENS1_35KernelTmaWarpSpecializedCooperativeEEENS5_IJNSA_ILi256EEENSA_ILi64EEENSA_ILi32EEEEEEaNS5_IJlSB_lEEEaSJ_NS4_8TiledMMAINS4_8MMA_AtomIJNS4_4SM904GMMA26MMA_64x64x32_S32S8S8_SS_TNEEEENS4_6LayoutINS5_IJNSA_ILi2EEESB_SB_EEENS5_IJSB_NSA_ILi0EEEST_EEEEENS5_IJNS4_10UnderscoreESW_SW_EEEEENS4_13SM90_TMA_LOADENS4_14ComposedLayoutINS4_7SwizzleILi1ELi4ELi3EEENS4_18smem_ptr_flag_bitsILi8EEENSQ_INS5_IJNSA_ILi8EEESH_EEENS5_IJSH_SB_EEEEEEEvNS4_8identityESZ_S19_vS1A_EENS_8epilogue10collective6detail29Sm90TmaWarpSpecializedAdapterINS1D_15DefaultEpilogueIaSJ_SJ_NS1C_6thread17LinearCombinationIaLi1EiiLNS1H_9ScaleType4KindE0ELNS_15FloatRoundStyleE2EaEENS1_15EpilogueDefaultEEEEEvvEEEEvNT_6ParamsE,"",@"SHT_CUDA_INFO"
	.sectionflags	@""
	.align	4


	//----- nvinfo : EIATTR_CUDA_API_VERSION
	.align		4
        /*0000*/ 	.byte	0x04, 0x37
        /*0002*/ 	.short	(.L_21 - .L_20)
.L_20:
        /*0004*/ 	.word	0x00000082


	//----- nvinfo : EIATTR_KPARAM_INFO
	.align		4
.L_21:
        /*0008*/ 	.byte	0x04, 0x17
        /*000a*/ 	.short	(.L_23 - .L_22)
.L_22:
        /*000c*/ 	.word	0x00000000
        /*0010*/ 	.short	0x0000
        /*0012*/ 	.short	0x0070
        /*0014*/ 	.byte	0x00, 0xf0, 0x01, 0x10


	//----- nvinfo : EIATTR_SPARSE_MMA_MASK
	.align		4
.L_23:
        /*0018*/ 	.byte	0x03, 0x50
        /*001a*/ 	.short	0x0000


	//----- nvinfo : EIATTR_MAXREG_COUNT
	.align		4
        /*001c*/ 	.byte	0x03, 0x1b
        /*001e*/ 	.short	0x00a8


	//----- nvinfo : EIATTR_NUM_BARRIERS
	.align		4
        /*0020*/ 	.byte	0x02, 0x4c
        /*0022*/ 	.byte	0x01
	.zero		1


	//----- nvinfo : EIATTR_EXTERNS
	.align		4
        /*0024*/ 	.byte	0x04, 0x0f
        /*0026*/ 	.short	(.L_25 - .L_24)


	//   ....[0]....
	.align		4
.L_24:
        /*0028*/ 	.word	index@(__assertfail)


	//----- nvinfo : EIATTR_MERCURY_ISA_VERSION
	.align		4
.L_25:
        /*002c*/ 	.byte	0x03, 0x5f
        /*002e*/ 	.short	0x0101


	//----- nvinfo : EIATTR_INT_WARP_WIDE_INSTR_OFFSETS
	.align		4
        /*0030*/ 	.byte	0x04, 0x31
        /*0032*/ 	.short	(.L_27 - .L_26)


	//   ....[0]....
.L_26:
        /*0034*/ 	.word	0x00000620


	//   ....[1]....
        /*0038*/ 	.word	0x00000650


	//   ....[2]....
        /*003c*/ 	.word	0x00000730


	//----- nvinfo : EIATTR_COOP_GROUP_MASK_REGIDS
	.align		4
.L_27:
        /*0040*/ 	.byte	0x04, 0x29
        /*0042*/ 	.short	(.L_29 - .L_28)


	//   ....[0]....
.L_28:
        /*0044*/ 	.word	0xffffffff


	//   ....[1]....
        /*0048*/ 	.word	0xffffffff


	//   ....[2]....
        /*004c*/ 	.word	0xffffffff


	//   ....[3]....
        /*0050*/ 	.word	0xffffffff


	//   ....[4]....
        /*0054*/ 	.word	0xffffffff


	//----- nvinfo : EIATTR_COOP_GROUP_INSTR_OFFSETS
	.align		4
.L_29:
        /*0058*/ 	.byte	0x04, 0x28
        /*005a*/ 	.short	(.L_31 - .L_30)


	//   ....[0]....
.L_30:
        /*005c*/ 	.word	0x00000060


	//   ....[1]....
        /*0060*/ 	.word	0x00000070


	//   ....[2]....
        /*0064*/ 	.word	0x00000130


	//   ....[3]....
        /*0068*/ 	.word	0x00000530


	//   ....[4]....
        /*006c*/ 	.word	0x000011d0


	//----- nvinfo : EIATTR_REG_RECONFIG
	.align		4
.L_31:
        /*0070*/ 	.byte	0x01, 0x54
	.zero		2


	//----- nvinfo : EIATTR_SYSCALL_OFFSETS
	.align		4
        /*0074*/ 	.byte	0x04, 0x46
        /*0076*/ 	.short	(.L_33 - .L_32)


	//   ....[0]....
.L_32:
        /*0078*/ 	.word	0x000013a0


	//----- nvinfo : EIATTR_MBARRIER_INSTR_OFFSETS
	.align		4
.L_33:
        /*007c*/ 	.byte	0x04, 0x39
        /*007e*/ 	.short	(.L_35 - .L_34)


	//   ....[0]....
.L_34:
        /*0080*/ 	.word	0x00000250
        /*0084*/ 	.word	0x000000ff
        /*0088*/ 	.word	0x00000000
        /*008c*/ 	.short	0x0100
        /*008e*/ 	.byte	0x08
	.zero		1


	//   ....[1]....
        /*0090*/ 	.word	0x00000260
        /*0094*/ 	.word	0x000000ff
        /*0098*/ 	.word	0x000000b0
        /*009c*/ 	.short	0x0100
        /*009e*/ 	.byte	0x08
	.zero		1


	//   ....[2]....
        /*00a0*/ 	.word	0x00000270
        /*00a4*/ 	.word	0x000000ff
        /*00a8*/ 	.word	0x00000008
        /*00ac*/ 	.short	0x0100
        /*00ae*/ 	.byte	0x08
	.zero		1


	//   ....[3]....
        /*00b0*/ 	.word	0x00000280
        /*00b4*/ 	.word	0x000000ff
        /*00b8*/ 	.word	0x000000b8
        /*00bc*/ 	.short	0x0100
        /*00be*/ 	.byte	0x08
	.zero		1


	//   ....[4]....
        /*00c0*/ 	.word	0x00000290
        /*00c4*/ 	.word	0x000000ff
        /*00c8*/ 	.word	0x00000010
        /*00cc*/ 	.short	0x0100
        /*00ce*/ 	.byte	0x08
	.zero		1


	//   ....[5]....
        /*00d0*/ 	.word	0x000002a0
        /*00d4*/ 	.word	0x000000ff
        /*00d8*/ 	.word	0x000000c0
        /*00dc*/ 	.short	0x0100
        /*00de*/ 	.byte	0x08
	.zero		1


	//   ....[6]....
        /*00e0*/ 	.word	0x000002b0
        /*00e4*/ 	.word	0x000000ff
        /*00e8*/ 	.word	0x00000018
        /*00ec*/ 	.short	0x0100
        /*00ee*/ 	.byte	0x08
	.zero		1


	//   ....[7]....
        /*00f0*/ 	.word	0x000002c0
        /*00f4*/ 	.word	0x000000ff
        /*00f8*/ 	.word	0x000000c8
        /*00fc*/ 	.short	0x0100
        /*00fe*/ 	.byte	0x08
	.zero		1


	//   ....[8]....
        /*0100*/ 	.word	0x000002d0
        /*0104*/ 	.word	0x000000ff
        /*0108*/ 	.word	0x00000020
        /*010c*/ 	.short	0x0100
        /*010e*/ 	.byte	0x08
	.zero		1


	//   ....[9]....
        /*0110*/ 	.word	0x000002e0
        /*0114*/ 	.word	0x000000ff
        /*0118*/ 	.word	0x000000d0
        /*011c*/ 	.short	0x0100
        /*011e*/ 	.byte	0x08
	.zero		1


	//   ....[10]....
        /*0120*/ 	.word	0x000002f0
        /*0124*/ 	.word	0x000000ff
        /*0128*/ 	.word	0x00000028
        /*012c*/ 	.short	0x0100
        /*012e*/ 	.byte	0x08
	.zero		1


	//   ....[11]....
        /*0130*/ 	.word	0x00000300
        /*0134*/ 	.word	0x000000ff
        /*0138*/ 	.word	0x000000d8
        /*013c*/ 	.short	0x0100
        /*013e*/ 	.byte	0x08
	.zero		1


	//   ....[12]....
        /*0140*/ 	.word	0x00000310
        /*0144*/ 	.word	0x000000ff
        /*0148*/ 	.word	0x00000030
        /*014c*/ 	.short	0x0100
        /*014e*/ 	.byte	0x08
	.zero		1


	//   ....[13]....
        /*0150*/ 	.word	0x00000320
        /*0154*/ 	.word	0x000000ff
        /*0158*/ 	.word	0x000000e0
        /*015c*/ 	.short	0x0100
        /*015e*/ 	.byte	0x08
	.zero		1


	//   ....[14]....
        /*0160*/ 	.word	0x00000330
        /*0164*/ 	.word	0x000000ff
        /*0168*/ 	.word	0x00000038
        /*016c*/ 	.short	0x0100
        /*016e*/ 	.byte	0x08
	.zero		1


	//   ....[15]....
        /*0170*/ 	.word	0x00000340
        /*0174*/ 	.word	0x000000ff
        /*0178*/ 	.word	0x000000e8
        /*017c*/ 	.short	0x0100
        /*017e*/ 	.byte	0x08
	.zero		1


	//   ....[16]....
        /*0180*/ 	.word	0x00000350
        /*0184*/ 	.word	0x000000ff
        /*0188*/ 	.word	0x00000040
        /*018c*/ 	.short	0x0100
        /*018e*/ 	.byte	0x08
	.zero		1


	//   ....[17]....
        /*0190*/ 	.word	0x00000360
        /*0194*/ 	.word	0x000000ff
        /*0198*/ 	.word	0x000000f0
        /*019c*/ 	.short	0x0100
        /*019e*/ 	.byte	0x08
	.zero		1


	//   ....[18]....
        /*01a0*/ 	.word	0x00000370
        /*01a4*/ 	.word	0x000000ff
        /*01a8*/ 	.word	0x00000048
        /*01ac*/ 	.short	0x0100
        /*01ae*/ 	.byte	0x08
	.zero		1


	//   ....[19]....
        /*01b0*/ 	.word	0x00000380
        /*01b4*/ 	.word	0x000000ff
        /*01b8*/ 	.word	0x000000f8
        /*01bc*/ 	.short	0x0100
        /*01be*/ 	.byte	0x08
	.zero		1


	//   ....[20]....
        /*01c0*/ 	.word	0x00000390
        /*01c4*/ 	.word	0x000000ff
        /*01c8*/ 	.word	0x00000050
        /*01cc*/ 	.short	0x0100
        /*01ce*/ 	.byte	0x08
	.zero		1


	//   ....[21]....
        /*01d0*/ 	.word	0x000003a0
        /*01d4*/ 	.word	0x000000ff
        /*01d8*/ 	.word	0x00000100
        /*01dc*/ 	.short	0x0100
        /*01de*/ 	.byte	0x08
	.zero		1


	//   ....[22]....
        /*01e0*/ 	.word	0x000003b0
        /*01e4*/ 	.word	0x000000ff
        /*01e8*/ 	.word	0x00000058
        /*01ec*/ 	.short	0x0100
        /*01ee*/ 	.byte	0x08
	.zero		1


	//   ....[23]....
        /*01f0*/ 	.word	0x000003c0
        /*01f4*/ 	.word	0x000000ff
        /*01f8*/ 	.word	0x00000108
        /*01fc*/ 	.short	0x0100
        /*01fe*/ 	.byte	0x08
	.zero		1


	//   ....[24]....
        /*0200*/ 	.word	0x000003d0
        /*0204*/ 	.word	0x000000ff
        /*0208*/ 	.word	0x00000060
        /*020c*/ 	.short	0x0100
        /*020e*/ 	.byte	0x08
	.zero		1


	//   ....[25]....
        /*0210*/ 	.word	0x000003e0
        /*0214*/ 	.word	0x000000ff
        /*0218*/ 	.word	0x00000110
        /*021c*/ 	.short	0x0100
        /*021e*/ 	.byte	0x08
	.zero		1


	//   ....[26]....
        /*0220*/ 	.word	0x000003f0
        /*0224*/ 	.word	0x000000ff
        /*0228*/ 	.word	0x00000068
        /*022c*/ 	.short	0x0100
        /*022e*/ 	.byte	0x08
	.zero		1


	//   ....[27]....
        /*0230*/ 	.word	0x00000400
        /*0234*/ 	.word	0x000000ff
        /*0238*/ 	.word	0x00000118
        /*023c*/ 	.short	0x0100
        /*023e*/ 	.byte	0x08
	.zero		1


	//   ....[28]....
        /*0240*/ 	.word	0x00000410
        /*0244*/ 	.word	0x000000ff
        /*0248*/ 	.word	0x00000070
        /*024c*/ 	.short	0x0100
        /*024e*/ 	.byte	0x08
	.zero		1


	//   ....[29]....
        /*0250*/ 	.word	0x00000420
        /*0254*/ 	.word	0x000000ff
        /*0258*/ 	.word	0x00000120
        /*025c*/ 	.short	0x0100
        /*025e*/ 	.byte	0x08
	.zero		1


	//   ....[30]....
        /*0260*/ 	.word	0x00000430
        /*0264*/ 	.word	0x000000ff
        /*0268*/ 	.word	0x00000078
        /*026c*/ 	.short	0x0100
        /*026e*/ 	.byte	0x08
	.zero		1


	//   ....[31]....
        /*0270*/ 	.word	0x00000440
        /*0274*/ 	.word	0x000000ff
        /*0278*/ 	.word	0x00000128
        /*027c*/ 	.short	0x0100
        /*027e*/ 	.byte	0x08
	.zero		1


	//   ....[32]....
        /*0280*/ 	.word	0x00000450
        /*0284*/ 	.word	0x000000ff
        /*0288*/ 	.word	0x00000080
        /*028c*/ 	.short	0x0100
        /*028e*/ 	.byte	0x08
	.zero		1


	//   ....[33]....
        /*0290*/ 	.word	0x00000460
        /*0294*/ 	.word	0x000000ff
        /*0298*/ 	.word	0x00000130
        /*029c*/ 	.short	0x0100
        /*029e*/ 	.byte	0x08
	.zero		1


	//   ....[34]....
        /*02a0*/ 	.word	0x00000470
        /*02a4*/ 	.word	0x000000ff
        /*02a8*/ 	.word	0x00000088
        /*02ac*/ 	.short	0x0100
        /*02ae*/ 	.byte	0x08
	.zero		1


	//   ....[35]....
        /*02b0*/ 	.word	0x00000480
        /*02b4*/ 	.word	0x000000ff
        /*02b8*/ 	.word	0x00000138
        /*02bc*/ 	.short	0x0100
        /*02be*/ 	.byte	0x08
	.zero		1


	//   ....[36]....
        /*02c0*/ 	.word	0x00000490
        /*02c4*/ 	.word	0x000000ff
        /*02c8*/ 	.word	0x00000090
        /*02cc*/ 	.short	0x0100
        /*02ce*/ 	.byte	0x08
	.zero		1


	//   ....[37]....
        /*02d0*/ 	.word	0x000004a0
        /*02d4*/ 	.word	0x000000ff
        /*02d8*/ 	.word	0x00000140
        /*02dc*/ 	.short	0x0100
        /*02de*/ 	.byte	0x08
	.zero		1


	//   ....[38]....
        /*02e0*/ 	.word	0x000004b0
        /*02e4*/ 	.word	0x000000ff
        /*02e8*/ 	.word	0x00000098
        /*02ec*/ 	.short	0x0100
        /*02ee*/ 	.byte	0x08
	.zero		1


	//   ....[39]....
        /*02f0*/ 	.word	0x000004c0
        /*02f4*/ 	.word	0x000000ff
        /*02f8*/ 	.word	0x00000148
        /*02fc*/ 	.short	0x0100
        /*02fe*/ 	.byte	0x08
	.zero		1


	//   ....[40]....
        /*0300*/ 	.word	0x000004d0
        /*0304*/ 	.word	0x000000ff
        /*0308*/ 	.word	0x000000a0
        /*030c*/ 	.short	0x0100
        /*030e*/ 	.byte	0x08
	.zero		1


	//   ....[41]....
        /*0310*/ 	.word	0x000004e0
        /*0314*/ 	.word	0x000000ff
        /*0318*/ 	.word	0x00000150
        /*031c*/ 	.short	0x0100
        /*031e*/ 	.byte	0x08
	.zero		1


	//   ....[42]....
        /*0320*/ 	.word	0x000004f0
        /*0324*/ 	.word	0x000000ff
        /*0328*/ 	.word	0x000000a8
        /*032c*/ 	.short	0x0100
        /*032e*/ 	.byte	0x08
	.zero		1


	//   ....[43]....
        /*0330*/ 	.word	0x00000500
        /*0334*/ 	.word	0x000000ff
        /*0338*/ 	.word	0x00000158
        /*033c*/ 	.short	0x0100
        /*033e*/ 	.byte	0x08
	.zero		1


	//   ....[44]....
        /*0340*/ 	.word	0x000007a0
        /*0344*/ 	.word	0x000000ff
        /*0348*/ 	.word	0x00000170
        /*034c*/ 	.short	0x0100
        /*034e*/ 	.byte	0x06
	.zero		1


	//   ....[45]....
        /*0350*/ 	.word	0x00000800
        /*0354*/ 	.word	0x000000ff
        /*0358*/ 	.word	0x00000178
        /*035c*/ 	.short	0x0100
        /*035e*/ 	.byte	0x06
	.zero		1


	//   ....[46]....
        /*0360*/ 	.word	0x00001470
        /*0364*/ 	.word	0x00000003
        /*0368*/ 	.word	0x00000000
        /*036c*/ 	.short	0x010a
        /*036e*/ 	.byte	0x3f
	.zero		1


	//   ....[47]....
        /*0370*/ 	.word	0x000014b0
        /*0374*/ 	.word	0x00000003
        /*0378*/ 	.word	0x00000000
        /*037c*/ 	.short	0x010a
        /*037e*/ 	.byte	0x3f
	.zero		1


	//   ....[48]....
        /*0380*/ 	.word	0x00001760
        /*0384*/ 	.word	0x00000005
        /*0388*/ 	.word	0x00000000
        /*038c*/ 	.short	0x010a
        /*038e*/ 	.byte	0x3f
	.zero		1


	//   ....[49]....
        /*0390*/ 	.word	0x000017a0
        /*0394*/ 	.word	0x00000005
        /*0398*/ 	.word	0x00000000
        /*039c*/ 	.short	0x010a
        /*039e*/ 	.byte	0x3f
	.zero		1


	//   ....[50]....
        /*03a0*/ 	.word	0x000018f0
        /*03a4*/ 	.word	0x00000004
        /*03a8*/ 	.word	0x00000000
        /*03ac*/ 	.short	0x0101
        /*03ae*/ 	.byte	0x3f
	.zero		1


	//   ....[51]....
        /*03b0*/ 	.word	0x00001ad0
        /*03b4*/ 	.word	0x00000000
        /*03b8*/ 	.word	0x00000000
        /*03bc*/ 	.short	0x0101
        /*03be*/ 	.byte	0x3f
	.zero		1


	//   ....[52]....
        /*03c0*/ 	.word	0x000061b0
        /*03c4*/ 	.word	0x0000000e
        /*03c8*/ 	.word	0x000000b0
        /*03cc*/ 	.short	0x010a
        /*03ce*/ 	.byte	0x3f
	.zero		1


	//   ....[53]....
        /*03d0*/ 	.word	0x00006530
        /*03d4*/ 	.word	0x00000006
        /*03d8*/ 	.word	0x00000178
        /*03dc*/ 	.short	0x0101
        /*03de*/ 	.byte	0x3f
	.zero		1


	//   ....[54]....
        /*03e0*/ 	.word	0x00006c60
        /*03e4*/ 	.word	0x00000007
        /*03e8*/ 	.word	0x00000000
        /*03ec*/ 	.short	0x010a
        /*03ee*/ 	.byte	0x3f
	.zero		1


	//   ....[55]....
        /*03f0*/ 	.word	0x00006ce0
        /*03f4*/ 	.word	0x00000009
        /*03f8*/ 	.word	0x00000000
        /*03fc*/ 	.short	0x010a
        /*03fe*/ 	.byte	0x3f
	.zero		1


	//   ....[56]....
        /*0400*/ 	.word	0x00006d70
        /*0404*/ 	.word	0x00000006
        /*0408*/ 	.word	0x00000000
        /*040c*/ 	.short	0x010a
        /*040e*/ 	.byte	0x3f
	.zero		1


	//   ....[57]....
        /*0410*/ 	.word	0x00006e00
        /*0414*/ 	.word	0x00000009
        /*0418*/ 	.word	0x00000000
        /*041c*/ 	.short	0x010a
        /*041e*/ 	.byte	0x3f
	.zero		1


	//   ....[58]....
        /*0420*/ 	.word	0x00006e90
        /*0424*/ 	.word	0x00000006
        /*0428*/ 	.word	0x00000000
        /*042c*/ 	.short	0x010a
        /*042e*/ 	.byte	0x3f
	.zero		1


	//   ....[59]....
        /*0430*/ 	.word	0x00006f20
        /*0434*/ 	.word	0x00000009
        /*0438*/ 	.word	0x00000000
        /*043c*/ 	.short	0x010a
        /*043e*/ 	.byte	0x3f
	.zero		1


	//   ....[60]....
        /*0440*/ 	.word	0x00006fb0
        /*0444*/ 	.word	0x00000006
        /*0448*/ 	.word	0x00000000
        /*044c*/ 	.short	0x010a
        /*044e*/ 	.byte	0x3f
	.zero		1


	//   ....[61]....
        /*0450*/ 	.word	0x00007040
        /*0454*/ 	.word	0x00000009
        /*0458*/ 	.word	0x00000000
        /*045c*/ 	.short	0x010a
        /*045e*/ 	.byte	0x3f
	.zero		1


	//   ....[62]....
        /*0460*/ 	.word	0x000070d0
        /*0464*/ 	.word	0x00000006
        /*0468*/ 	.word	0x00000000
        /*046c*/ 	.short	0x010a
        /*046e*/ 	.byte	0x3f
	.zero		1


	//   ....[63]....
        /*0470*/ 	.word	0x00007160
        /*0474*/ 	.word	0x00000009
        /*0478*/ 	.word	0x00000000
        /*047c*/ 	.short	0x010a
        /*047e*/ 	.byte	0x3f
	.zero		1


	//   ....[64]....
        /*0480*/ 	.word	0x000071f0
        /*0484*/ 	.word	0x00000006
        /*0488*/ 	.word	0x00000000
        /*048c*/ 	.short	0x010a
        /*048e*/ 	.byte	0x3f
	.zero		1


	//   ....[65]....
        /*0490*/ 	.word	0x00007280
        /*0494*/ 	.word	0x00000009
        /*0498*/ 	.word	0x00000000
        /*049c*/ 	.short	0x010a
        /*049e*/ 	.byte	0x3f
	.zero		1


	//   ....[66]....
        /*04a0*/ 	.word	0x00007310
        /*04a4*/ 	.word	0x00000006
        /*04a8*/ 	.word	0x00000000
        /*04ac*/ 	.short	0x010a
        /*04ae*/ 	.byte	0x3f
	.zero		1


	//   ....[67]....
        /*04b0*/ 	.word	0x000073a0
        /*04b4*/ 	.word	0x00000009
        /*04b8*/ 	.word	0x00000000
        /*04bc*/ 	.short	0x010a
        /*04be*/ 	.byte	0x3f
	.zero		1


	//   ....[68]....
        /*04c0*/ 	.word	0x00007430
        /*04c4*/ 	.word	0x00000006
        /*04c8*/ 	.word	0x00000000
        /*04cc*/ 	.short	0x010a
        /*04ce*/ 	.byte	0x3f
	.zero		1


	//   ....[69]....
        /*04d0*/ 	.word	0x000074c0
        /*04d4*/ 	.word	0x00000009
        /*04d8*/ 	.word	0x00000000
        /*04dc*/ 	.short	0x010a
        /*04de*/ 	.byte	0x3f
	.zero		1


	//   ....[70]....
        /*04e0*/ 	.word	0x00007550
        /*04e4*/ 	.word	0x00000006
        /*04e8*/ 	.word	0x00000000
        /*04ec*/ 	.short	0x010a
        /*04ee*/ 	.byte	0x3f
	.zero		1


	//   ....[71]....
        /*04f0*/ 	.word	0x000075e0
        /*04f4*/ 	.word	0x00000009
        /*04f8*/ 	.word	0x00000000
        /*04fc*/ 	.short	0x010a
        /*04fe*/ 	.byte	0x3f
	.zero		1


	//   ....[72]....
        /*0500*/ 	.word	0x00007670
        /*0504*/ 	.word	0x00000006
        /*0508*/ 	.word	0x00000000
        /*050c*/ 	.short	0x010a
        /*050e*/ 	.byte	0x3f
	.zero		1


	//   ....[73]....
        /*0510*/ 	.word	0x00007700
        /*0514*/ 	.word	0x00000009
        /*0518*/ 	.word	0x00000000
        /*051c*/ 	.short	0x010a
        /*051e*/ 	.byte	0x3f
	.zero		1


	//   ....[74]....
        /*0520*/ 	.word	0x00007790
        /*0524*/ 	.word	0x00000006
        /*0528*/ 	.word	0x00000000
        /*052c*/ 	.short	0x010a
        /*052e*/ 	.byte	0x3f
	.zero		1


	//   ....[75]....
        /*0530*/ 	.word	0x00007820
        /*0534*/ 	.word	0x00000003
        /*0538*/ 	.word	0x00000000
        /*053c*/ 	.short	0x010a
        /*053e*/ 	.byte	0x3f
	.zero		1


	//   ....[76]....
        /*0540*/ 	.word	0x00007880
        /*0544*/ 	.word	0x00000003
        /*0548*/ 	.word	0x00000000
        /*054c*/ 	.short	0x010a
        /*054e*/ 	.byte	0x3f
	.zero		1


	//   ....[77]....
        /*0550*/ 	.word	0x000078d0
        /*0554*/ 	.word	0x00000005
        /*0558*/ 	.word	0x00000000
        /*055c*/ 	.short	0x010a
        /*055e*/ 	.byte	0x3f
	.zero		1


	//   ....[78]....
        /*0560*/ 	.word	0x000079a0
        /*0564*/ 	.word	0x0000000e
        /*0568*/ 	.word	0x000000b0
        /*056c*/ 	.short	0x010a
        /*056e*/ 	.byte	0x3f
	.zero		1


	//   ....[79]....
        /*0570*/ 	.word	0x00007a70
        /*0574*/ 	.word	0x00000007
        /*0578*/ 	.word	0x00000000
        /*057c*/ 	.short	0x010a
        /*057e*/ 	.byte	0x3f
	.zero		1


	//   ....[80]....
        /*0580*/ 	.word	0x00007ac0
        /*0584*/ 	.word	0x00000009
        /*0588*/ 	.word	0x00000000
        /*058c*/ 	.short	0x010a
        /*058e*/ 	.byte	0x3f
	.zero		1


	//   ....[81]....
        /*0590*/ 	.word	0x00007b10
        /*0594*/ 	.word	0x00000006
        /*0598*/ 	.word	0x00000000
        /*059c*/ 	.short	0x010a
        /*059e*/ 	.byte	0x3f
	.zero		1


	//   ....[82]....
        /*05a0*/ 	.word	0x00007b60
        /*05a4*/ 	.word	0x00000009
        /*05a8*/ 	.word	0x00000000
        /*05ac*/ 	.short	0x010a
        /*05ae*/ 	.byte	0x3f
	.zero		1


	//   ....[83]....
        /*05b0*/ 	.word	0x00007bb0
        /*05b4*/ 	.word	0x00000006
        /*05b8*/ 	.word	0x00000000
        /*05bc*/ 	.short	0x010a
        /*05be*/ 	.byte	0x3f
	.zero		1


	//   ....[84]....
        /*05c0*/ 	.word	0x00007c00
        /*05c4*/ 	.word	0x00000009
        /*05c8*/ 	.word	0x00000000
        /*05cc*/ 	.short	0x010a
        /*05ce*/ 	.byte	0x3f
	.zero		1


	//   ....[85]....
        /*05d0*/ 	.word	0x00007c50
        /*05d4*/ 	.word	0x00000006
        /*05d8*/ 	.word	0x00000000
        /*05dc*/ 	.short	0x010a
        /*05de*/ 	.byte	0x3f
	.zero		1


	//   ....[86]....
        /*05e0*/ 	.word	0x00007ca0
        /*05e4*/ 	.word	0x00000009
        /*05e8*/ 	.word	0x00000000
        /*05ec*/ 	.short	0x010a
        /*05ee*/ 	.byte	0x3f
	.zero		1


	//   ....[87]....
        /*05f0*/ 	.word	0x00007cf0
        /*05f4*/ 	.word	0x00000006
        /*05f8*/ 	.word	0x00000000
        /*05fc*/ 	.short	0x010a
        /*05fe*/ 	.byte	0x3f
	.zero		1


	//   ....[88]....
        /*0600*/ 	.word	0x00007d40
        /*0604*/ 	.word	0x00000009
        /*0608*/ 	.word	0x00000000
        /*060c*/ 	.short	0x010a
        /*060e*/ 	.byte	0x3f
	.zero		1


	//   ....[89]....
        /*0610*/ 	.word	0x00007d90
        /*0614*/ 	.word	0x00000006
        /*0618*/ 	.word	0x00000000
        /*061c*/ 	.short	0x010a
        /*061e*/ 	.byte	0x3f
	.zero		1


	//   ....[90]....
        /*0620*/ 	.word	0x00007de0
        /*0624*/ 	.word	0x00000009
        /*0628*/ 	.word	0x00000000
        /*062c*/ 	.short	0x010a
        /*062e*/ 	.byte	0x3f
	.zero		1


	//   ....[91]....
        /*0630*/ 	.word	0x00007e30
        /*0634*/ 	.word	0x00000006
        /*0638*/ 	.word	0x00000000
        /*063c*/ 	.short	0x010a
        /*063e*/ 	.byte	0x3f
	.zero		1


	//   ....[92]....
        /*0640*/ 	.word	0x00007e80
        /*0644*/ 	.word	0x00000009
        /*0648*/ 	.word	0x00000000
        /*064c*/ 	.short	0x010a
        /*064e*/ 	.byte	0x3f
	.zero		1


	//   ....[93]....
        /*0650*/ 	.word	0x00007ed0
        /*0654*/ 	.word	0x00000006
        /*0658*/ 	.word	0x00000000
        /*065c*/ 	.short	0x010a
        /*065e*/ 	.byte	0x3f
	.zero		1


	//   ....[94]....
        /*0660*/ 	.word	0x00007f20
        /*0664*/ 	.word	0x00000009
        /*0668*/ 	.word	0x00000000
        /*066c*/ 	.short	0x010a
        /*066e*/ 	.byte	0x3f
	.zero		1


	//   ....[95]....
        /*0670*/ 	.word	0x00007f70
        /*0674*/ 	.word	0x00000006
        /*0678*/ 	.word	0x00000000
        /*067c*/ 	.short	0x010a
        /*067e*/ 	.byte	0x3f
	.zero		1


	//   ....[96]....
        /*0680*/ 	.word	0x00007fc0
        /*0684*/ 	.word	0x00000009
        /*0688*/ 	.word	0x00000000
        /*068c*/ 	.short	0x010a
        /*068e*/ 	.byte	0x3f
	.zero		1


	//   ....[97]....
        /*0690*/ 	.word	0x00008010
        /*0694*/ 	.word	0x00000006
        /*0698*/ 	.word	0x00000000
        /*069c*/ 	.short	0x010a
        /*069e*/ 	.byte	0x3f
	.zero		1


	//   ....[98]....
        /*06a0*/ 	.word	0x00008060
        /*06a4*/ 	.word	0x00000009
        /*06a8*/ 	.word	0x00000000
        /*06ac*/ 	.short	0x010a
        /*06ae*/ 	.byte	0x3f
	.zero		1


	//   ....[99]....
        /*06b0*/ 	.word	0x000080b0
        /*06b4*/ 	.word	0x00000006
        /*06b8*/ 	.word	0x00000000
        /*06bc*/ 	.short	0x010a
        /*06be*/ 	.byte	0x3f
	.zero		1


	//----- nvinfo : EIATTR_NUM_MBARRIERS
	.align		4
.L_35:
        /*06c0*/ 	.byte	0x03, 0x38
        /*06c2*/ 	.short	0x002e


	//----- nvinfo : EIATTR_EXIT_INSTR_OFFSETS
	.align		4
        /*06c4*/ 	.byte	0x04, 0x1c
        /*06c6*/ 	.short	(.L_37 - .L_36)


	//   ....[0]....
.L_36:
        /*06c8*/ 	.word	0x00000850


	//   ....[1]....
        /*06cc*/ 	.word	0x00001110


	//   ....[2]....
        /*06d0*/ 	.word	0x00005820


	//   ....[3]....
        /*06d4*/ 	.word	0x00005e50


	//   ....[4]....
        /*06d8*/ 	.word	0x00007870


	//----- nvinfo : EIATTR_MAX_THREADS
	.align		4
.L_37:
        /*06dc*/ 	.byte	0x04, 0x05
        /*06de*/ 	.short	(.L_39 - .L_38)
.L_38:
        /*06e0*/ 	.word	0x00000180
        /*06e4*/ 	.word	0x00000001
        /*06e8*/ 	.word	0x00000001


	//----- nvinfo : EIATTR_CRS_STACK_SIZE
	.align		4
.L_39:
        /*06ec*/ 	.byte	0x04, 0x1e
        /*06ee*/ 	.short	(.L_41 - .L_40)
.L_40:
        /*06f0*/ 	.word	0x00000000


	//----- nvinfo : EIATTR_CBANK_PARAM_SIZE
	.align		4
.L_41:
        /*06f4*/ 	.byte	0x03, 0x19
        /*06f6*/ 	.short	0x0470


	//----- nvinfo : EIATTR_PARAM_CBANK
	.align		4
        /*06f8*/ 	.byte	0x04, 0x0a
        /*06fa*/ 	.short	(.L_43 - .L_42)
	.align		4
.L_42:
        /*06fc*/ 	.word	index@(.nv.constant0._ZN7cutlass13device_kernelINS_4gemm6kernel13GemmUniversalIN4cute5tupleIJiiiiEEENS1_10collective13CollectiveMmaINS1_34MainloopSm90TmaGmmaWarpSpecializedILi22ENS5_IJNS4_1CILi1EEESB_SB_EEENS1_35KernelTmaWarpSpecializedCooperativeEEENS5_IJNSA_ILi256EEENSA_ILi64EEENSA_ILi32EEEEEEaNS5_IJlSB_lEEEaSJ_NS4_8TiledMMAINS4_8MMA_AtomIJNS4_4SM904GMMA26MMA_64x64x32_S32S8S8_SS_TNEEEENS4_6LayoutINS5_IJNSA_ILi2EEESB_SB_EEENS5_IJSB_NSA_ILi0EEEST_EEEEENS5_IJNS4_10UnderscoreESW_SW_EEEEENS4_13SM90_TMA_LOADENS4_14ComposedLayoutINS4_7SwizzleILi1ELi4ELi3EEENS4_18smem_ptr_flag_bitsILi8EEENSQ_INS5_IJNSA_ILi8EEESH_EEENS5_IJSH_SB_EEEEEEEvNS4_8identityESZ_S19_vS1A_EENS_8epilogue10collective6detail29Sm90TmaWarpSpecializedAdapterINS1D_15DefaultEpilogueIaSJ_SJ_NS1C_6thread17LinearCombinationIaLi1EiiLNS1H_9ScaleType4KindE0ELNS_15FloatRoundStyleE2EaEENS1_15EpilogueDefaultEEEEEvvEEEEvNT_6ParamsE)
        /*0700*/ 	.short	0x0210
        /*0702*/ 	.short	0x0470


	//----- nvinfo : EIATTR_SW_WAR
	.align		4
.L_43:
        /*0704*/ 	.byte	0x04, 0x36
        /*0706*/ 	.short	(.L_45 - .L_44)
.L_44:
        /*0708*/ 	.word	0x00000008
.L_45:


//--------------------- .nv.callgraph             --------------------------
	.section	.nv.callgraph,"",@"SHT_CUDA_CALLGRAPH"
	.align	4
	.sectionentsize	8
	.align		4
        /*0000*/ 	.word	0x00000000
	.align		4
        /*0004*/ 	.word	0xffffffff
	.align		4
        /*0008*/ 	.word	index@(_ZN7cutlass13device_kernelINS_4gemm6kernel13GemmUniversalIN4cute5tupleIJiiiiEEENS1_10collective13CollectiveMmaINS1_34MainloopSm90TmaGmmaWarpSpecializedILi22ENS5_IJNS4_1CILi1EEESB_SB_EEENS1_35KernelTmaWarpSpecializedCooperativeEEENS5_IJNSA_ILi256EEENSA_ILi64EEENSA_ILi32EEEEEEaNS5_IJlSB_lEEEaSJ_NS4_8TiledMMAINS4_8MMA_AtomIJNS4_4SM904GMMA26MMA_64x64x32_S32S8S8_SS_TNEEEENS4_6LayoutINS5_IJNSA_ILi2EEESB_SB_EEENS5_IJSB_NSA_ILi0EEEST_EEEEENS5_IJNS4_10UnderscoreESW_SW_EEEEENS4_13SM90_TMA_LOADENS4_14ComposedLayoutINS4_7SwizzleILi1ELi4ELi3EEENS4_18smem_ptr_flag_bitsILi8EEENSQ_INS5_IJNSA_ILi8EEESH_EEENS5_IJSH_SB_EEEEEEEvNS4_8identityESZ_S19_vS1A_EENS_8epilogue10collective6detail29Sm90TmaWarpSpecializedAdapterINS1D_15DefaultEpilogueIaSJ_SJ_NS1C_6thread17LinearCombinationIaLi1EiiLNS1H_9ScaleType4KindE0ELNS_15FloatRoundStyleE2EaEENS1_15EpilogueDefaultEEEEEvvEEEEvNT_6ParamsE)
	.align		4
        /*000c*/ 	.word	index@(__assertfail)
	.align		4
        /*0010*/ 	.word	0x00000000
	.align		4
        /*0014*/ 	.word	0xfffffffe
	.align		4
        /*0018*/ 	.word	0x00000000
	.align		4
        /*001c*/ 	.word	0xfffffffd
	.align		4
        /*0020*/ 	.word	0x00000000
	.align		4
        /*0024*/ 	.word	0xfffffffc


//--------------------- .nv.constant4             --------------------------
	.section	.nv.constant4,"a",@progbits
	.align	8
	.align		8
.nv.constant4:
        /*0000*/ 	.dword	__assertfail
	.align		8
        /*0008*/ 	.dword	__unnamed_1
	.align		8
        /*0010*/ 	.dword	_ZN40_INTERNAL_c7dd30ae_4_k_cu_c2f4ffc6_337434cuda3std3__45__cpo5beginE
	.align		8
        /*0018*/ 	.dword	_ZN40_INTERNAL_c7dd30ae_4_k_cu_c2f4ffc6_337434cuda3std3__45__cpo3endE
	.align		8
        /*0020*/ 	.dword	_ZN40_INTERNAL_c7dd30ae_4_k_cu_c2f4ffc6_337434cuda3std3__45__cpo6cbeginE
	.align		8
        /*0028*/ 	.dword	_ZN40_INTERNAL_c7dd30ae_4_k_cu_c2f4ffc6_337434cuda3std3__45__cpo4cendE
	.align		8
        /*0030*/ 	.dword	_ZN40_INTERNAL_c7dd30ae_4_k_cu_c2f4ffc6_337434cuda3std3__442_GLOBAL__N__c7dd30ae_4_k_cu_c2f4ffc6_337436ignoreE
	.align		8
        /*0038*/ 	.dword	_ZN40_INTERNAL_c7dd30ae_4_k_cu_c2f4ffc6_337434cuda3std3__419piecewise_constructE
	.align		8
        /*0040*/ 	.dword	_ZN40_INTERNAL_c7dd30ae_4_k_cu_c2f4ffc6_337434cuda3std3__48in_placeE
	.align		8
        /*0048*/ 	.dword	_ZN40_INTERNAL_c7dd30ae_4_k_cu_c2f4ffc6_337434cuda3std6ranges3__45__cpo4swapE
	.align		8
        /*0050*/ 	.dword	_ZN40_INTERNAL_c7dd30ae_4_k_cu_c2f4ffc6_337434cuda3std6ranges3__45__cpo9iter_moveE
	.align		8
        /*0058*/ 	.dword	_ZN40_INTERNAL_c7dd30ae_4_k_cu_c2f4ffc6_337434cute7productE
	.align		8
        /*0060*/ 	.dword	_ZN40_INTERNAL_c7dd30ae_4_k_cu_c2f4ffc6_337434cute1_E
	.align		8
        /*0068*/ 	.dword	$str$22
	.align		8
        /*0070*/ 	.dword	$str$23


//--------------------- .text._ZN7cutlass13device_kernelINS_4gemm6kernel13GemmUniversalIN4cute5tupleIJiiiiEEENS1_10collective13CollectiveMmaINS1_34MainloopSm90TmaGmmaWarpSpecializedILi22ENS5_IJNS4_1CILi1EEESB_SB_EEENS1_35KernelTmaWarpSpecializedCooperativeEEENS5_IJNSA_ILi256EEENSA_ILi64EEENSA_ILi32EEEEEEaNS5_IJlSB_lEEEaSJ_NS4_8TiledMMAINS4_8MMA_AtomIJNS4_4SM904GMMA26MMA_64x64x32_S32S8S8_SS_TNEEEENS4_6LayoutINS5_IJNSA_ILi2EEESB_SB_EEENS5_IJSB_NSA_ILi0EEEST_EEEEENS5_IJNS4_10UnderscoreESW_SW_EEEEENS4_13SM90_TMA_LOADENS4_14ComposedLayoutINS4_7SwizzleILi1ELi4ELi3EEENS4_18smem_ptr_flag_bitsILi8EEENSQ_INS5_IJNSA_ILi8EEESH_EEENS5_IJSH_SB_EEEEEEEvNS4_8identityESZ_S19_vS1A_EENS_8epilogue10collective6detail29Sm90TmaWarpSpecializedAdapterINS1D_15DefaultEpilogueIaSJ_SJ_NS1C_6thread17LinearCombinationIaLi1EiiLNS1H_9ScaleType4KindE0ELNS_15FloatRoundStyleE2EaEENS1_15EpilogueDefaultEEEEEvvEEEEvNT_6ParamsE --------------------------
	.section	.text._ZN7cutlass13device_kernelINS_4gemm6kernel13GemmUniversalIN4cute5tupleIJiiiiEEENS1_10collective13CollectiveMmaINS1_34MainloopSm90TmaGmmaWarpSpecializedILi22ENS5_IJNS4_1CILi1EEESB_SB_EEENS1_35KernelTmaWarpSpecializedCooperativeEEENS5_IJNSA_ILi256EEENSA_ILi64EEENSA_ILi32EEEEEEaNS5_IJlSB_lEEEaSJ_NS4_8TiledMMAINS4_8MMA_AtomIJNS4_4SM904GMMA26MMA_64x64x32_S32S8S8_SS_TNEEEENS4_6LayoutINS5_IJNSA_ILi2EEESB_SB_EEENS5_IJSB_NSA_ILi0EEEST_EEEEENS5_IJNS4_10UnderscoreESW_SW_EEEEENS4_13SM90_TMA_LOADENS4_14ComposedLayoutINS4_7SwizzleILi1ELi4ELi3EEENS4_18smem_ptr_flag_bitsILi8EEENSQ_INS5_IJNSA_ILi8EEESH_EEENS5_IJSH_SB_EEEEEEEvNS4_8identityESZ_S19_vS1A_EENS_8epilogue10collective6detail29Sm90TmaWarpSpecializedAdapterINS1D_15DefaultEpilogueIaSJ_SJ_NS1C_6thread17LinearCombinationIaLi1EiiLNS1H_9ScaleType4KindE0ELNS_15FloatRoundStyleE2EaEENS1_15EpilogueDefaultEEEEEvvEEEEvNT_6ParamsE,"ax",@progbits
	.align	128
.text._ZN7cutlass13device_kernelINS_4gemm6kernel13GemmUniversalIN4cute5tupleIJiiiiEEENS1_10collective13CollectiveMmaINS1_34MainloopSm90TmaGmmaWarpSpecializedILi22ENS5_IJNS4_1CILi1EEESB_SB_EEENS1_35KernelTmaWarpSpecializedCooperativeEEENS5_IJNSA_ILi256EEENSA_ILi64EEENSA_ILi32EEEEEEaNS5_IJlSB_lEEEaSJ_NS4_8TiledMMAINS4_8MMA_AtomIJNS4_4SM904GMMA26MMA_64x64x32_S32S8S8_SS_TNEEEENS4_6LayoutINS5_IJNSA_ILi2EEESB_SB_EEENS5_IJSB_NSA_ILi0EEEST_EEEEENS5_IJNS4_10UnderscoreESW_SW_EEEEENS4_13SM90_TMA_LOADENS4_14ComposedLayoutINS4_7SwizzleILi1ELi4ELi3EEENS4_18smem_ptr_flag_bitsILi8EEENSQ_INS5_IJNSA_ILi8EEESH_EEENS5_IJSH_SB_EEEEEEEvNS4_8identityESZ_S19_vS1A_EENS_8epilogue10collective6detail29Sm90TmaWarpSpecializedAdapterINS1D_15DefaultEpilogueIaSJ_SJ_NS1C_6thread17LinearCombinationIaLi1EiiLNS1H_9ScaleType4KindE0ELNS_15FloatRoundStyleE2EaEENS1_15EpilogueDefaultEEEEEvvEEEEvNT_6ParamsE:
        .type           _ZN7cutlass13device_kernelINS_4gemm6kernel13GemmUniversalIN4cute5tupleIJiiiiEEENS1_10collective13CollectiveMmaINS1_34MainloopSm90TmaGmmaWarpSpecializedILi22ENS5_IJNS4_1CILi1EEESB_SB_EEENS1_35KernelTmaWarpSpecializedCooperativeEEENS5_IJNSA_ILi256EEENSA_ILi64EEENSA_ILi32EEEEEEaNS5_IJlSB_lEEEaSJ_NS4_8TiledMMAINS4_8MMA_AtomIJNS4_4SM904GMMA26MMA_64x64x32_S32S8S8_SS_TNEEEENS4_6LayoutINS5_IJNSA_ILi2EEESB_SB_EEENS5_IJSB_NSA_ILi0EEEST_EEEEENS5_IJNS4_10UnderscoreESW_SW_EEEEENS4_13SM90_TMA_LOADENS4_14ComposedLayoutINS4_7SwizzleILi1ELi4ELi3EEENS4_18smem_ptr_flag_bitsILi8EEENSQ_INS5_IJNSA_ILi8EEESH_EEENS5_IJSH_SB_EEEEEEEvNS4_8identityESZ_S19_vS1A_EENS_8epilogue10collective6detail29Sm90TmaWarpSpecializedAdapterINS1D_15DefaultEpilogueIaSJ_SJ_NS1C_6thread17LinearCombinationIaLi1EiiLNS1H_9ScaleType4KindE0ELNS_15FloatRoundStyleE2EaEENS1_15EpilogueDefaultEEEEEvvEEEEvNT_6ParamsE,@function
        .size           _ZN7cutlass13device_kernelINS_4gemm6kernel13GemmUniversalIN4cute5tupleIJiiiiEEENS1_10collective13CollectiveMmaINS1_34MainloopSm90TmaGmmaWarpSpecializedILi22ENS5_IJNS4_1CILi1EEESB_SB_EEENS1_35KernelTmaWarpSpecializedCooperativeEEENS5_IJNSA_ILi256EEENSA_ILi64EEENSA_ILi32EEEEEEaNS5_IJlSB_lEEEaSJ_NS4_8TiledMMAINS4_8MMA_AtomIJNS4_4SM904GMMA26MMA_64x64x32_S32S8S8_SS_TNEEEENS4_6LayoutINS5_IJNSA_ILi2EEESB_SB_EEENS5_IJSB_NSA_ILi0EEEST_EEEEENS5_IJNS4_10UnderscoreESW_SW_EEEEENS4_13SM90_TMA_LOADENS4_14ComposedLayoutINS4_7SwizzleILi1ELi4ELi3EEENS4_18smem_ptr_flag_bitsILi8EEENSQ_INS5_IJNSA_ILi8EEESH_EEENS5_IJSH_SB_EEEEEEEvNS4_8identityESZ_S19_vS1A_EENS_8epilogue10collective6detail29Sm90TmaWarpSpecializedAdapterINS1D_15DefaultEpilogueIaSJ_SJ_NS1C_6thread17LinearCombinationIaLi1EiiLNS1H_9ScaleType4KindE0ELNS_15FloatRoundStyleE2EaEENS1_15EpilogueDefaultEEEEEvvEEEEvNT_6ParamsE,(.L_x_235 - _ZN7cutlass13device_kernelINS_4gemm6kernel13GemmUniversalIN4cute5tupleIJiiiiEEENS1_10collective13CollectiveMmaINS1_34MainloopSm90TmaGmmaWarpSpecializedILi22ENS5_IJNS4_1CILi1EEESB_SB_EEENS1_35KernelTmaWarpSpecializedCooperativeEEENS5_IJNSA_ILi256EEENSA_ILi64EEENSA_ILi32EEEEEEaNS5_IJlSB_lEEEaSJ_NS4_8TiledMMAINS4_8MMA_AtomIJNS4_4SM904GMMA26MMA_64x64x32_S32S8S8_SS_TNEEEENS4_6LayoutINS5_IJNSA_ILi2EEESB_SB_EEENS5_IJSB_NSA_ILi0EEEST_EEEEENS5_IJNS4_10UnderscoreESW_SW_EEEEENS4_13SM90_TMA_LOADENS4_14ComposedLayoutINS4_7SwizzleILi1ELi4ELi3EEENS4_18smem_ptr_flag_bitsILi8EEENSQ_INS5_IJNSA_ILi8EEESH_EEENS5_IJSH_SB_EEEEEEEvNS4_8identityESZ_S19_vS1A_EENS_8epilogue10collective6detail29Sm90TmaWarpSpecializedAdapterINS1D_15DefaultEpilogueIaSJ_SJ_NS1C_6thread17LinearCombinationIaLi1EiiLNS1H_9ScaleType4KindE0ELNS_15FloatRoundStyleE2EaEENS1_15EpilogueDefaultEEEEEvvEEEEvNT_6ParamsE)
        .other          _ZN7cutlass13device_kernelINS_4gemm6kernel13GemmUniversalIN4cute5tupleIJiiiiEEENS1_10collective13CollectiveMmaINS1_34MainloopSm90TmaGmmaWarpSpecializedILi22ENS5_IJNS4_1CILi1EEESB_SB_EEENS1_35KernelTmaWarpSpecializedCooperativeEEENS5_IJNSA_ILi256EEENSA_ILi64EEENSA_ILi32EEEEEEaNS5_IJlSB_lEEEaSJ_NS4_8TiledMMAINS4_8MMA_AtomIJNS4_4SM904GMMA26MMA_64x64x32_S32S8S8_SS_TNEEEENS4_6LayoutINS5_IJNSA_ILi2EEESB_SB_EEENS5_IJSB_NSA_ILi0EEEST_EEEEENS5_IJNS4_10UnderscoreESW_SW_EEEEENS4_13SM90_TMA_LOADENS4_14ComposedLayoutINS4_7SwizzleILi1ELi4ELi3EEENS4_18smem_ptr_flag_bitsILi8EEENSQ_INS5_IJNSA_ILi8EEESH_EEENS5_IJSH_SB_EEEEEEEvNS4_8identityESZ_S19_vS1A_EENS_8epilogue10collective6detail29Sm90TmaWarpSpecializedAdapterINS1D_15DefaultEpilogueIaSJ_SJ_NS1C_6thread17LinearCombinationIaLi1EiiLNS1H_9ScaleType4KindE0ELNS_15FloatRoundStyleE2EaEENS1_15EpilogueDefaultEEEEEvvEEEEvNT_6ParamsE,@"STO_CUDA_ENTRY STV_DEFAULT"
_ZN7cutlass13device_kernelINS_4gemm6kernel13GemmUniversalIN4cute5tupleIJiiiiEEENS1_10collective13CollectiveMmaINS1_34MainloopSm90TmaGmmaWarpSpecializedILi22ENS5_IJNS4_1CILi1EEESB_SB_EEENS1_35KernelTmaWarpSpecializedCooperativeEEENS5_IJNSA_ILi256EEENSA_ILi64EEENSA_ILi32EEEEEEaNS5_IJlSB_lEEEaSJ_NS4_8TiledMMAINS4_8MMA_AtomIJNS4_4SM904GMMA26MMA_64x64x32_S32S8S8_SS_TNEEEENS4_6LayoutINS5_IJNSA_ILi2EEESB_SB_EEENS5_IJSB_NSA_ILi0EEEST_EEEEENS5_IJNS4_10UnderscoreESW_SW_EEEEENS4_13SM90_TMA_LOADENS4_14ComposedLayoutINS4_7SwizzleILi1ELi4ELi3EEENS4_18smem_ptr_flag_bitsILi8EEENSQ_INS5_IJNSA_ILi8EEESH_EEENS5_IJSH_SB_EEEEEEEvNS4_8identityESZ_S19_vS1A_EENS_8epilogue10collective6detail29Sm90TmaWarpSpecializedAdapterINS1D_15DefaultEpilogueIaSJ_SJ_NS1C_6thread17LinearCombinationIaLi1EiiLNS1H_9ScaleType4KindE0ELNS_15FloatRoundStyleE2EaEENS1_15EpilogueDefaultEEEEEvvEEEEvNT_6ParamsE:
[----:B------:R-:W0:Y:S01]  /*0000*/  LDC R1, c[0x0][0x28] ;  /* 0x00000a00ff017b82 */ /* 0x000e220000000800 */
[----:B------:R-:W1:Y:S01]  /*0010*/  S2R R18, SR_TID.X ;  /* 0x0000000000127919 */ /* 0x000e620000002100 */
[----:B------:R-:W-:Y:S01]  /*0020*/  ELECT P0, URZ, PT ;  /* 0x00000000003f782f */ /* 0x000fe20003800000 */
[----:B------:R-:W-:Y:S01]  /*0030*/  BSSY B0, `(.L_x_0) ;  /* 0x000000f000007945 */ /* 0x000fe20003800000 */
[--C-:B-1----:R-:W-:Y:S02]  /*0040*/  SHF.R.U32.HI R0, RZ, 0x5, R18.reuse ;  /* 0x00000005ff007819 */ /* 0x102fe40000011612 */
[----:B------:R-:W-:-:S03]  /*0050*/  SHF.R.U32.HI R2, RZ, 0x7, R18 ;  /* 0x00000007ff027819 */ /* 0x000fc60000011612 */
[----:B------:R-:W1:Y:S04]  /*0060*/  SHFL.IDX PT, R5, R0, RZ, 0x1f ;  /* 0x00001fff00057589 */ /* 0x000e6800000e0000 */
[----:B------:R2:W3:Y:S01]  /*0070*/  SHFL.IDX PT, R8, R2, RZ, 0x1f ;  /* 0x00001fff02087589 */ /* 0x0004e200000e0000 */
[----:B-1----:R-:W-:-:S13]  /*0080*/  ISETP.NE.OR P0, PT, R5, RZ, !P0 ;  /* 0x000000ff0500720c */ /* 0x002fda0004705670 */
[----:B0-23--:R-:W-:Y:S05]  /*0090*/  @P0 BRA `(.L_x_1) ;  /* 0x0000000000200947 */ /* 0x00dfea0003800000 */
[----:B------:R-:W-:Y:S02]  /*00a0*/  ULDC.64 UR4, c[0x0][0x198] ;  /* 0x0000660000047ab9 */ /* 0x000fe40000000a00 */
[----:B------:R-:W-:Y:S02]  /*00b0*/  UIADD3 UR6, UP0, UR4, 0xf0, URZ ;  /* 0x000000f004067890 */ /* 0x000fe4000ff1e03f */
[----:B------:R-:W-:Y:S02]  /*00c0*/  UIADD3 UR4, UP1, UR4, 0x1f0, URZ ;  /* 0x000001f004047890 */ /* 0x000fe4000ff3e03f */
[----:B------:R-:W-:Y:S02]  /*00d0*/  UIADD3.X UR7, URZ, UR5, URZ, UP0, !UPT ;  /* 0x000000053f077290 */ /* 0x000fe400087fe43f */
[----:B------:R-:W-:-:S07]  /*00e0*/  UIADD3.X UR5, URZ, UR5, URZ, UP1, !UPT ;  /* 0x000000053f057290 */ /* 0x000fce0008ffe43f */
[----:B------:R0:W-:Y:S02]  /*00f0*/  UTMACCTL.PF [UR6] ;  /* 0x00000000060079b9 */ /* 0x0001e40008040000 */
[----:B------:R0:W-:Y:S02]  /*0100*/  UTMACCTL.PF [UR4] ;  /* 0x00000000040079b9 */ /* 0x0001e40008040000 */
[----:B0-----:R-:W-:Y:S01]  /*0110*/  NOP ;  /* 0x0000000000007918 */ /* 0x001fe20000000000 */
.L_x_1:
[----:B------:R-:W-:Y:S05]  /*0120*/  BSYNC B0 ;  /* 0x0000000000007941 */ /* 0x000fea0003800000 */
.L_x_0:
[----:B------:R-:W0:Y:S02]  /*0130*/  SHFL.IDX PT, R2, R0, RZ, 0x1f ;  /* 0x00001fff00027589 */ /* 0x000e2400000e0000 */
[----:B0-----:R-:W-:-:S13]  /*0140*/  ISETP.NE.AND P0, PT, R2, RZ, PT ;  /* 0x000000ff0200720c */ /* 0x001fda0003f05270 */
[----:B------:R-:W-:Y:S05]  /*0150*/  @P0 BRA `(.L_x_2) ;  /* 0x0000000000f40947 */ /* 0x000fea0003800000 */
[----:B------:R-:W-:Y:S01]  /*0160*/  ELECT P0, URZ, PT ;  /* 0x00000000003f782f */ /* 0x000fe20003800000 */
[----:B------:R-:W-:-:S12]  /*0170*/  BSSY B0, `(.L_x_2) ;  /* 0x000003b000007945 */ /* 0x000fd80003800000 */
[----:B------:R-:W-:Y:S05]  /*0180*/  @!P0 BRA `(.L_x_3) ;  /* 0x0000000000e48947 */ /* 0x000fea0003800000 */
[----:B------:R-:W0:Y:S01]  /*0190*/  S2UR UR8, SR_CgaCtaId ;  /* 0x00000000000879c3 */ /* 0x000e220000008800 */
[----:B------:R-:W-:Y:S01]  /*01a0*/  UMOV UR4, 0x400 ;  /* 0x0000040000047882 */ /* 0x000fe20000000000 */
[----:B------:R-:W-:Y:S01]  /*01b0*/  UMOV UR5, 0x1 ;  /* 0x0000000100057882 */ /* 0x000fe20000000000 */
[----:B------:R-:W-:Y:S02]  /*01c0*/  UMOV UR6, 0x100 ;  /* 0x0000010000067882 */ /* 0x000fe40000000000 */
[----:B------:R-:W-:-:S04]  /*01d0*/  UIADD3 UR6, -UR6, 0x100000, URZ ;  /* 0x0010000006067890 */ /* 0x000fc8000fffe13f */
[----:B------:R-:W-:Y:S02]  /*01e0*/  USHF.L.U32 UR7, UR6, 0xb, URZ ;  /* 0x0000000b06077899 */ /* 0x000fe4000800063f */
[----:B------:R-:W-:Y:S02]  /*01f0*/  USHF.L.U32 UR6, UR6, 0x1, URZ ;  /* 0x0000000106067899 */ /* 0x000fe4000800063f */
[----:B0-----:R-:W-:Y:S02]  /*0200*/  ULEA UR8, UR8, UR4, 0x18 ;  /* 0x0000000408087291 */ /* 0x001fe4000f8ec03f */
[----:B------:R-:W-:-:S04]  /*0210*/  UIADD3 UR4, -UR5, 0x100000, URZ ;  /* 0x0010000005047890 */ /* 0x000fc8000fffe13f */
[----:B------:R-:W-:Y:S02]  /*0220*/  USHF.L.U32 UR5, UR4, 0xb, URZ ;  /* 0x0000000b04057899 */ /* 0x000fe4000800063f */
[----:B------:R-:W-:Y:S01]  /*0230*/  USHF.L.U32 UR4, UR4, 0x1, URZ ;  /* 0x0000000104047899 */ /* 0x000fe2000800063f */
[----:B------:R-:W0:Y:S11]  /*0240*/  FENCE.VIEW.ASYNC.S ;  /* 0x00000000000073c6 */ /* 0x000e360000000000 */
[----:B0-----:R0:W1:Y:S01]  /*0250*/  SYNCS.EXCH.64 URZ, [UR8], UR4 ;  /* 0x00000004083f75b2 */ /* 0x0010620008000100 */
[----:B------:R0:W2:Y:S01]  /*0260*/  SYNCS.EXCH.64 URZ, [UR8+0xb0], UR6 ;  /* 0x0000b006083f75b2 */ /* 0x0000a20008000100 */
[----:B------:R0:W3:Y:S01]  /*0270*/  SYNCS.EXCH.64 URZ, [UR8+0x8], UR4 ;  /* 0x00000804083f75b2 */ /* 0x0000e20008000100 */
[----:B------:R0:W4:Y:S01]  /*0280*/  SYNCS.EXCH.64 URZ, [UR8+0xb8], UR6 ;  /* 0x0000b806083f75b2 */ /* 0x0001220008000100 */
[----:B------:R0:W0:Y:S01]  /*0290*/  SYNCS.EXCH.64 URZ, [UR8+0x10], UR4 ;  /* 0x00001004083f75b2 */ /* 0x0000220008000100 */
        /* <DEDUP_REMOVED lines=39> */
[----:B-1234-:R-:W-:Y:S01]  /*0510*/  NOP ;  /* 0x0000000000007918 */ /* 0x01efe20000000000 */
.L_x_3:
[----:B0-----:R-:W-:Y:S05]  /*0520*/  BSYNC B0 ;  /* 0x0000000000007941 */ /* 0x001fea0003800000 */
.L_x_2:
[----:B------:R-:W0:Y:S01]  /*0530*/  SHFL.IDX PT, R0, R0, RZ, 0x1f ;  /* 0x00001fff00007589 */ /* 0x000e2200000e0000 */
[----:B------:R-:W-:Y:S01]  /*0540*/  ELECT P0, URZ, PT ;  /* 0x00000000003f782f */ /* 0x000fe20003800000 */
[----:B------:R-:W1:Y:S01]  /*0550*/  LDC R2, c[0x0][0x65c] ;  /* 0x00019700ff027b82 */ /* 0x000e620000000800 */
[----:B------:R-:W-:Y:S01]  /*0560*/  SHF.R.S32.HI R6, RZ, 0x1f, R5 ;  /* 0x0000001fff067819 */ /* 0x000fe20000011405 */
[----:B------:R-:W2:Y:S01]  /*0570*/  S2R R3, SR_CTAID.Y ;  /* 0x0000000000037919 */ /* 0x000ea20000002600 */
[----:B------:R-:W-:Y:S01]  /*0580*/  UMOV UR4, 0x20 ;  /* 0x0000002000047882 */ /* 0x000fe20000000000 */
[----:B------:R-:W-:Y:S01]  /*0590*/  ISETP.NE.AND P2, PT, R8, RZ, PT ;  /* 0x000000ff0800720c */ /* 0x000fe20003f45270 */
[----:B------:R-:W-:Y:S01]  /*05a0*/  NOP ;  /* 0x0000000000007918 */ /* 0x000fe20000000000 */
[----:B------:R-:W3:Y:S01]  /*05b0*/  S2R R4, SR_CTAID.X ;  /* 0x0000000000047919 */ /* 0x000ee20000002500 */
[----:B------:R-:W-:Y:S01]  /*05c0*/  LEA.HI R6, R6, R5, RZ, 0x2 ;  /* 0x0000000506067211 */ /* 0x000fe200078f10ff */
[----:B------:R-:W-:Y:S01]  /*05d0*/  NOP ;  /* 0x0000000000007918 */ /* 0x000fe20000000000 */
[----:B0-----:R-:W-:-:S02]  /*05e0*/  ISETP.NE.OR P0, PT, R0, RZ, !P0 ;  /* 0x000000ff0000720c */ /* 0x001fc40004705670 */
[----:B-1----:R-:W-:-:S04]  /*05f0*/  ISETP.NE.AND P3, PT, R2, 0x1, PT ;  /* 0x000000010200780c */ /* 0x002fc80003f65270 */
[----:B------:R-:W-:Y:S02]  /*0600*/  P2R R0, PR, RZ, 0x8 ;  /* 0x00000008ff007803 */ /* 0x000fe40000000000 */
[----:B------:R-:W-:-:S05]  /*0610*/  LOP3.LUT R0, R6, 0xfffffffc, RZ, 0xc0, !PT ;  /* 0xfffffffc06007812 */ /* 0x000fca00078ec0ff */
[----:B------:R-:W-:Y:S01]  /*0620*/  VOTEU.ALL UP0, P0 ;  /* 0x00000000003f7886 */ /* 0x000fe20000000000 */
[----:B------:R-:W-:Y:S01]  /*0630*/  IMAD.IADD R0, R5, 0x1, -R0 ;  /* 0x0000000105007824 */ /* 0x000fe200078e0a00 */
[----:B------:R-:W3:Y:S01]  /*0640*/  @P3 LDC R17, c[0x0][0x10] ;  /* 0x00000400ff113b82 */ /* 0x000ee20000000800 */
[----:B------:R-:W-:Y:S01]  /*0650*/  VOTEU.ALL UP1, P0 ;  /* 0x00000000003f7886 */ /* 0x000fe20000020000 */
[----:B--2---:R-:W-:Y:S01]  /*0660*/  @P3 IMAD.MOV.U32 R6, RZ, RZ, R3 ;  /* 0x000000ffff063224 */ /* 0x004fe200078e0003 */
[----:B------:R-:W-:Y:S01]  /*0670*/  @!UP0 UMOV UR6, 0x400 ;  /* 0x0000040000068882 */ /* 0x000fe20000000000 */
[----:B------:R-:W-:-:S04]  /*0680*/  @!UP0 UIADD3 UR4, -UR4, 0x100000, URZ ;  /* 0x0010000004048890 */ /* 0x000fc8000fffe13f */
[----:B------:R-:W-:Y:S02]  /*0690*/  @!UP0 USHF.L.U32 UR5, UR4, 0xb, URZ ;  /* 0x0000000b04058899 */ /* 0x000fe4000800063f */
[----:B------:R-:W-:Y:S01]  /*06a0*/  @!UP0 USHF.L.U32 UR4, UR4, 0x1, URZ ;  /* 0x0000000104048899 */ /* 0x000fe2000800063f */
[----:B------:R-:W-:Y:S02]  /*06b0*/  @P3 IMAD.MOV.U32 R7, RZ, RZ, RZ ;  /* 0x000000ffff073224 */ /* 0x000fe400078e00ff */
[----:B------:R-:W-:Y:S01]  /*06c0*/  IMAD.MOV.U32 R5, RZ, RZ, RZ ;  /* 0x000000ffff057224 */ /* 0x000fe200078e00ff */
[----:B------:R-:W0:Y:S01]  /*06d0*/  @!UP0 S2UR UR7, SR_CgaCtaId ;  /* 0x00000000000789c3 */ /* 0x000e220000008800 */
[----:B------:R-:W-:-:S07]  /*06e0*/  @P3 IMAD.MOV.U32 R11, RZ, RZ, RZ ;  /* 0x000000ffff0b3224 */ /* 0x000fce00078e00ff */
[----:B------:R-:W1:Y:S01]  /*06f0*/  @!P3 LDC R9, c[0x0][0xc] ;  /* 0x00000300ff09bb82 */ /* 0x000e620000000800 */
[----:B---3--:R-:W-:-:S04]  /*0700*/  @P3 IMAD.WIDE.U32 R16, R4, R17, R6 ;  /* 0x0000001104103225 */ /* 0x008fc800078e0006 */
[----:B------:R-:W-:Y:S01]  /*0710*/  @P3 IMAD.IADD R17, R17, 0x1, R11 ;  /* 0x0000000111113824 */ /* 0x000fe200078e020b */
[----:B0-----:R-:W-:Y:S01]  /*0720*/  @!UP0 ULEA UR6, UR7, UR6, 0x18 ;  /* 0x0000000607068291 */ /* 0x001fe2000f8ec03f */
[----:B------:R-:W-:Y:S01]  /*0730*/  VOTEU.ALL UP0, P0 ;  /* 0x00000000003f7886 */ /* 0x000fe20000000000 */
[----:B------:R-:W-:-:S04]  /*0740*/  ISETP.NE.AND P0, PT, R0, 0x3, PT ;  /* 0x000000030000780c */ /* 0x000fc80003f05270 */
[----:B------:R-:W-:Y:S01]  /*0750*/  ISETP.EQ.OR P0, PT, R0, RZ, !P0 ;  /* 0x000000ff0000720c */ /* 0x000fe20004702670 */
[----:B-1----:R-:W-:-:S03]  /*0760*/  @!P3 IMAD.WIDE.U32 R6, R9, R3, R4 ;  /* 0x000000030906b225 */ /* 0x002fc600078e0004 */
[C---:B------:R-:W-:Y:S01]  /*0770*/  ISETP.EQ.AND P0, PT, R8.reuse, RZ, P0 ;  /* 0x000000ff0800720c */ /* 0x040fe20000702270 */
[----:B------:R-:W-:Y:S01]  /*0780*/  VIADD R8, R8, 0xffffffff ;  /* 0xffffffff08087836 */ /* 0x000fe20000000000 */
[----:B------:R-:W0:Y:S02]  /*0790*/  FENCE.VIEW.ASYNC.S ;  /* 0x00000000000073c6 */ /* 0x000e240000000000 */
[----:B0-----:R0:W1:Y:S01]  /*07a0*/  @!UP0 SYNCS.EXCH.64 URZ, [UR6+0x170], UR4 ;  /* 0x00017004063f85b2 */ /* 0x0010620008000100 */
[----:B------:R-:W-:Y:S01]  /*07b0*/  @!P3 IMAD.MOV.U32 R16, RZ, RZ, R6 ;  /* 0x000000ffff10b224 */ /* 0x000fe200078e0006 */
[----:B------:R-:W-:Y:S01]  /*07c0*/  SEL R19, RZ, 0x1, !P0 ;  /* 0x00000001ff137807 */ /* 0x000fe20004000000 */
[----:B------:R-:W-:Y:S01]  /*07d0*/  @!P3 IMAD.MOV.U32 R17, RZ, RZ, R7 ;  /* 0x000000ffff11b224 */ /* 0x000fe200078e0007 */
[----:B------:R-:W-:-:S04]  /*07e0*/  ISETP.GE.U32.AND P1, PT, R8, 0x2, PT ;  /* 0x000000020800780c */ /* 0x000fc80003f26070 */
[----:B------:R-:W-:Y:S01]  /*07f0*/  SEL R19, R19, 0x2, P1 ;  /* 0x0000000213137807 */ /* 0x000fe20000800000 */
[----:B------:R0:W1:Y:S01]  /*0800*/  @!UP1 SYNCS.EXCH.64 URZ, [UR6+0x178], UR4 ;  /* 0x00017804063f95b2 */ /* 0x0000620008000100 */
[----:B------:R-:W-:Y:S01]  /*0810*/  NOP ;  /* 0x0000000000007918 */ /* 0x000fe20000000000 */
[----:B-1----:R-:W-:Y:S06]  /*0820*/  BAR.SYNC.DEFER_BLOCKING 0x0 ;  /* 0x0000000000007b1d */ /* 0x002fec0000010000 */
[----:B------:R-:W-:Y:S05]  /*0830*/  @!P2 BRA `(.L_x_4) ;  /* 0x0000004c00fca947 */ /* 0x000fea0003800000 */
[----:B------:R-:W-:-:S13]  /*0840*/  ISETP.GT.U32.AND P0, PT, R8, 0x1, PT ;  /* 0x000000010800780c */ /* 0x000fda0003f04070 */
[----:B0-----:R-:W-:Y:S05]  /*0850*/  @P0 EXIT ;  /* 0x000000000000094d */ /* 0x001fea0003800000 */
[----:B------:R-:W-:Y:S01]  /*0860*/  ULDC.64 UR4, c[0x0][0x650] ;  /* 0x0001940000047ab9 */ /* 0x000fe20000000a00 */
[----:B------:R-:W-:Y:S01]  /*0870*/  PRMT R0, RZ, 0x7610, R0 ;  /* 0x00007610ff007816 */ /* 0x000fe20000000000 */
[----:B------:R-:W-:Y:S01]  /*0880*/  IMAD.MOV.U32 R90, RZ, RZ, -0x1 ;  /* 0xffffffffff5a7424 */ /* 0x000fe200078e00ff */
[----:B------:R-:W-:Y:S01]  /*0890*/  ISETP.GE.U32.AND P0, PT, R16, UR4, PT ;  /* 0x0000000410007c0c */ /* 0x000fe2000bf06070 */
[----:B------:R-:W-:Y:S02]  /*08a0*/  IMAD.MOV.U32 R91, RZ, RZ, -0x1 ;  /* 0xffffffffff5b7424 */ /* 0x000fe400078e00ff */
[----:B------:R-:W-:Y:S01]  /*08b0*/  IMAD.MOV.U32 R89, RZ, RZ, -0x1 ;  /* 0xffffffffff597424 */ /* 0x000fe200078e00ff */
[----:B------:R-:W-:-:S13]  /*08c0*/  ISETP.GE.U32.AND.EX P0, PT, R17, UR5, PT, P0 ;  /* 0x0000000511007c0c */ /* 0x000fda000bf06100 */
[----:B------:R-:W-:Y:S05]  /*08d0*/  @P0 BRA `(.L_x_5) ;  /* 0x0000000400540947 */ /* 0x000fea0003800000 */
[----:B------:R-:W0:Y:S01]  /*08e0*/  LDC.64 R14, c[0x0][0x628] ;  /* 0x00018a00ff0e7b82 */ /* 0x000e220000000a00 */
[----:B------:R-:W-:Y:S02]  /*08f0*/  IMAD.MOV.U32 R6, RZ, RZ, R16 ;  /* 0x000000ffff067224 */ /* 0x000fe400078e0010 */
[----:B------:R-:W-:-:S05]  /*0900*/  IMAD.MOV.U32 R7, RZ, RZ, R17 ;  /* 0x000000ffff077224 */ /* 0x000fca00078e0011 */
[----:B------:R-:W1:Y:S08]  /*0910*/  LDC R0, c[0x0][0x630] ;  /* 0x00018c00ff007b82 */ /* 0x000e700000000800 */
[----:B------:R-:W2:Y:S01]  /*0920*/  LDC.64 R20, c[0x0][0x620] ;  /* 0x00018800ff147b82 */ /* 0x000ea20000000a00 */
[----:B0-----:R-:W-:-:S04]  /*0930*/  ISETP.NE.U32.AND P0, PT, R14, RZ, PT ;  /* 0x000000ff0e00720c */ /* 0x001fc80003f05070 */
[----:B------:R-:W-:-:S13]  /*0940*/  ISETP.NE.AND.EX P0, PT, R15, RZ, PT, P0 ;  /* 0x000000ff0f00720c */ /* 0x000fda0003f05300 */
[----:B-12---:R-:W-:Y:S05]  /*0950*/  @!P0 BRA `(.L_x_6) ;  /* 0x0000000000288947 */ /* 0x006fea0003800000 */
[----:B------:R-:W0:Y:S02]  /*0960*/  LDC R11, c[0x0][0x634] ;  /* 0x00018d00ff0b7b82 */ /* 0x000e240000000800 */
[----:B0-----:R-:W-:-:S05]  /*0970*/  IADD3 R11, P0, R16, R11, RZ ;  /* 0x0000000b100b7210 */ /* 0x001fca0007f1e0ff */
[----:B------:R-:W-:-:S04]  /*0980*/  IMAD.X R13, RZ, RZ, R17, P0 ;  /* 0x000000ffff0d7224 */ /* 0x000fc800000e0611 */
[----:B------:R-:W-:-:S04]  /*0990*/  IMAD.WIDE.U32 R6, R13, R14, RZ ;  /* 0x0000000e0d067225 */ /* 0x000fc800078e00ff */
[----:B------:R-:W-:-:S04]  /*09a0*/  IMAD.WIDE.U32 R8, P0, R11, R15, R6 ;  /* 0x0000000f0b087225 */ /* 0x000fc80007800006 */
[----:B------:R-:W-:-:S04]  /*09b0*/  IMAD.WIDE.U32 R6, R11, R14, RZ ;  /* 0x0000000e0b067225 */ /* 0x000fc800078e00ff */
[----:B------:R-:W-:Y:S01]  /*09c0*/  IMAD.X R11, RZ, RZ, RZ, P0 ;  /* 0x000000ffff0b7224 */ /* 0x000fe200000e06ff */
[----:B------:R-:W-:Y:S01]  /*09d0*/  IADD3 RZ, P0, R7, R8, RZ ;  /* 0x0000000807ff7210 */ /* 0x000fe20007f1e0ff */
[----:B------:R-:W-:-:S04]  /*09e0*/  IMAD.MOV.U32 R10, RZ, RZ, R9 ;  /* 0x000000ffff0a7224 */ /* 0x000fc800078e0009 */
[----:B------:R-:W-:-:S08]  /*09f0*/  IMAD.WIDE.U32.X R6, R13, R15, R10, P0 ;  /* 0x0000000f0d067225 */ /* 0x000fd000000e040a */
.L_x_6:
[-CC-:B------:R-:W-:Y:S01]  /*0a00*/  SHF.R.U64 R89, R6, R0.reuse, R7.reuse ;  /* 0x0000000006597219 */ /* 0x180fe20000001207 */
[----:B------:R-:W0:Y:S01]  /*0a10*/  LDC R10, c[0x0][0x618] ;  /* 0x00018600ff0a7b82 */ /* 0x000e220000000800 */
[----:B------:R-:W-:Y:S01]  /*0a20*/  SHF.R.U32.HI R5, RZ, R0, R7 ;  /* 0x00000000ff057219 */ /* 0x000fe20000011607 */
[----:B------:R-:W-:Y:S01]  /*0a30*/  ULDC UR4, c[0x0][0x150] ;  /* 0x0000540000047ab9 */ /* 0x000fe20000000800 */
[----:B------:R-:W-:Y:S02]  /*0a40*/  IADD3 R9, P0, RZ, -R89, RZ ;  /* 0x80000059ff097210 */ /* 0x000fe40007f1e0ff */
[----:B------:R-:W-:-:S03]  /*0a50*/  I2FP.F32.U32 R0, R4 ;  /* 0x0000000400007245 */ /* 0x000fc60000201000 */
[----:B------:R-:W1:Y:S01]  /*0a60*/  LDC.64 R26, c[0x0][0x640] ;  /* 0x00019000ff1a7b82 */ /* 0x000e620000000a00 */
[----:B------:R-:W-:Y:S02]  /*0a70*/  IMAD.X R11, RZ, RZ, ~R5, P0 ;  /* 0x000000ffff0b7224 */ /* 0x000fe400000e0e05 */
[----:B------:R-:W-:Y:S01]  /*0a80*/  FMUL R0, R0, UR4 ;  /* 0x0000000400007c20 */ /* 0x000fe20008400000 */
[----:B------:R-:W-:Y:S01]  /*0a90*/  IMAD.WIDE.U32 R6, R9, R20, R16 ;  /* 0x0000001409067225 */ /* 0x000fe200078e0010 */
[----:B------:R-:W-:-:S03]  /*0aa0*/  ULDC UR4, c[0x0][0x154] ;  /* 0x0000550000047ab9 */ /* 0x000fc60000000800 */
[----:B------:R-:W-:Y:S01]  /*0ab0*/  IMAD R8, R11, R20, RZ ;  /* 0x000000140b087224 */ /* 0x000fe200078e02ff */
[----:B------:R-:W2:Y:S01]  /*0ac0*/  LDC R5, c[0x0][0x144] ;  /* 0x00005100ff057b82 */ /* 0x000ea20000000800 */
[----:B------:R-:W3:Y:S02]  /*0ad0*/  F2I.U32.TRUNC.NTZ R0, R0 ;  /* 0x0000000000007305 */ /* 0x000ee4000020f000 */
[----:B------:R-:W-:-:S04]  /*0ae0*/  IMAD R9, R9, R21, R8 ;  /* 0x0000001509097224 */ /* 0x000fc800078e0208 */
[----:B------:R-:W-:Y:S01]  /*0af0*/  IMAD.IADD R7, R7, 0x1, R9 ;  /* 0x0000000107077824 */ /* 0x000fe200078e0209 */
[----:B------:R-:W4:Y:S01]  /*0b00*/  LDC R12, c[0x0][0x608] ;  /* 0x00018200ff0c7b82 */ /* 0x000f220000000800 */
[----:B------:R-:W-:-:S03]  /*0b10*/  IMAD.MOV.U32 R9, RZ, RZ, -0x1 ;  /* 0xffffffffff097424 */ /* 0x000fc600078e00ff */
[-CC-:B0-----:R-:W-:Y:S02]  /*0b20*/  SHF.R.U64 R20, R6, R10.reuse, R7.reuse ;  /* 0x0000000a06147219 */ /* 0x181fe40000001207 */
[----:B------:R-:W-:Y:S02]  /*0b30*/  I2FP.F32.U32 R6, R3 ;  /* 0x0000000300067245 */ /* 0x000fe40000201000 */
[----:B------:R-:W0:Y:S01]  /*0b40*/  LDC R24, c[0x0][0x658] ;  /* 0x00019600ff187b82 */ /* 0x000e220000000800 */
[----:B-1----:R-:W-:Y:S01]  /*0b50*/  ISETP.NE.U32.AND P0, PT, R26, RZ, PT ;  /* 0x000000ff1a00720c */ /* 0x002fe20003f05070 */
[----:B---3--:R-:W-:Y:S01]  /*0b60*/  IMAD.MOV R8, RZ, RZ, -R0 ;  /* 0x000000ffff087224 */ /* 0x008fe200078e0a00 */
[----:B------:R-:W-:Y:S01]  /*0b70*/  SHF.R.U32.HI R7, RZ, R10, R7 ;  /* 0x0000000aff077219 */ /* 0x000fe20000011607 */
[----:B------:R-:W-:Y:S01]  /*0b80*/  FMUL R6, R6, UR4 ;  /* 0x0000000406067c20 */ /* 0x000fe20008400000 */
[----:B------:R-:W-:-:S03]  /*0b90*/  ISETP.NE.AND.EX P0, PT, R27, RZ, PT, P0 ;  /* 0x000000ff1b00720c */ /* 0x000fc60003f05300 */
[----:B------:R-:W1:Y:S01]  /*0ba0*/  LDC R14, c[0x0][0x148] ;  /* 0x00005200ff0e7b82 */ /* 0x000e620000000800 */
[----:B--2---:R-:W-:-:S07]  /*0bb0*/  IMAD R0, R5, R8, R4 ;  /* 0x0000000805007224 */ /* 0x004fce00078e0204 */
[----:B------:R-:W2:Y:S01]  /*0bc0*/  LDC R22, c[0x0][0x600] ;  /* 0x00018000ff167b82 */ /* 0x000ea20000000800 */
[-CC-:B----4-:R-:W-:Y:S02]  /*0bd0*/  SHF.R.U64 R28, R20, R12.reuse, R7.reuse ;  /* 0x0000000c141c7219 */ /* 0x190fe40000001207 */
[----:B------:R-:W-:Y:S01]  /*0be0*/  SHF.R.U32.HI R5, RZ, R12, R7 ;  /* 0x0000000cff057219 */ /* 0x000fe20000011607 */
[----:B------:R-:W-:Y:S01]  /*0bf0*/  IMAD.MOV.U32 R7, RZ, RZ, 0x1 ;  /* 0x00000001ff077424 */ /* 0x000fe200078e00ff */
[----:B------:R3:W4:Y:S03]  /*0c00*/  F2I.U32.TRUNC.NTZ R12, R6 ;  /* 0x00000006000c7305 */ /* 0x000726000020f000 */
[----:B------:R-:W1:Y:S01]  /*0c10*/  LDC R15, c[0x0][0x648] ;  /* 0x00019200ff0f7b82 */ /* 0x000e620000000800 */
[-C--:B0-----:R-:W-:Y:S02]  /*0c20*/  SHF.L.U32 R4, R9, R24.reuse, RZ ;  /* 0x0000001809047219 */ /* 0x081fe400000006ff */
[----:B------:R-:W-:-:S02]  /*0c30*/  SHF.R.U64 R30, R28, R24, R5 ;  /* 0x000000181c1e7219 */ /* 0x000fc40000001205 */
[----:B------:R-:W-:Y:S02]  /*0c40*/  LOP3.LUT R11, RZ, R4, RZ, 0x33, !PT ;  /* 0x00000004ff0b7212 */ /* 0x000fe400078e33ff */
[-C--:B------:R-:W-:Y:S01]  /*0c50*/  SHF.R.U32.HI R5, RZ, R24.reuse, R5 ;  /* 0x00000018ff057219 */ /* 0x080fe20000011605 */
[----:B------:R-:W0:Y:S01]  /*0c60*/  LDC R21, c[0x0][0x638] ;  /* 0x00018e00ff157b82 */ /* 0x000e220000000800 */
[----:B------:R-:W-:Y:S01]  /*0c70*/  SHF.L.U32 R10, R7, R24, RZ ;  /* 0x00000018070a7219 */ /* 0x000fe200000006ff */
[----:B------:R-:W-:-:S06]  /*0c80*/  IMAD.MOV.U32 R4, RZ, RZ, R30 ;  /* 0x000000ffff047224 */ /* 0x000fcc00078e001e */
[----:B------:R-:W0:Y:S01]  /*0c90*/  LDC R90, c[0x0][0x610] ;  /* 0x00018400ff5a7b82 */ /* 0x000e220000000800 */
[----:B---34-:R-:W-:Y:S05]  /*0ca0*/  @!P0 BRA `(.L_x_7) ;  /* 0x0000000000288947 */ /* 0x018fea0003800000 */
[----:B------:R-:W3:Y:S02]  /*0cb0*/  LDC R9, c[0x0][0x64c] ;  /* 0x00019300ff097b82 */ /* 0x000ee40000000800 */
[----:B---3--:R-:W-:-:S05]  /*0cc0*/  IADD3 R9, P0, R30, R9, RZ ;  /* 0x000000091e097210 */ /* 0x008fca0007f1e0ff */
        /* <DEDUP_REMOVED lines=8> */
.L_x_7:
[----:B-1----:R-:W-:Y:S01]  /*0d50*/  SHF.R.U64 R4, R4, R15, R5 ;  /* 0x0000000f04047219 */ /* 0x002fe20000001205 */
[----:B--2---:R-:W-:Y:S01]  /*0d60*/  VIADD R5, R22, 0xffffffff ;  /* 0xffffffff16057836 */ /* 0x004fe20000000000 */
[----:B------:R-:W-:Y:S01]  /*0d70*/  LOP3.LUT R11, R28, R11, RZ, 0xc0, !PT ;  /* 0x0000000b1c0b7212 */ /* 0x000fe200078ec0ff */
[----:B------:R-:W-:Y:S02]  /*0d80*/  IMAD.MOV R12, RZ, RZ, -R12 ;  /* 0x000000ffff0c7224 */ /* 0x000fe400078e0a0c */
[----:B------:R-:W-:Y:S01]  /*0d90*/  IMAD.MOV R6, RZ, RZ, -R4 ;  /* 0x000000ffff067224 */ /* 0x000fe200078e0a04 */
[----:B------:R-:W-:Y:S01]  /*0da0*/  LOP3.LUT R5, R20, R5, RZ, 0xc0, !PT ;  /* 0x0000000514057212 */ /* 0x000fe200078ec0ff */
[----:B------:R-:W-:Y:S02]  /*0db0*/  @P3 IMAD R0, R14, R12, R3 ;  /* 0x0000000c0e003224 */ /* 0x000fe400078e0203 */
[----:B------:R-:W-:Y:S02]  /*0dc0*/  IMAD R11, R10, R4, R11 ;  /* 0x000000040a0b7224 */ /* 0x000fe400078e020b */
[----:B0-----:R-:W-:-:S02]  /*0dd0*/  IMAD R3, R6, R21, R30 ;  /* 0x0000001506037224 */ /* 0x001fc400078e021e */
[----:B------:R-:W-:Y:S02]  /*0de0*/  IMAD R90, R11, R90, R0 ;  /* 0x0000005a0b5a7224 */ /* 0x000fe400078e0200 */
[----:B------:R-:W-:Y:S02]  /*0df0*/  IMAD R3, R3, R22, R5 ;  /* 0x0000001603037224 */ /* 0x000fe400078e0205 */
[----:B------:R-:W-:-:S03]  /*0e00*/  IMAD.MOV.U32 R0, RZ, RZ, 0x1 ;  /* 0x00000001ff007424 */ /* 0x000fc600078e00ff */
[----:B------:R-:W-:Y:S02]  /*0e10*/  SEL R91, R3, R90, !P3 ;  /* 0x0000005a035b7207 */ /* 0x000fe40005800000 */
[----:B------:R-:W-:-:S07]  /*0e20*/  SEL R90, R90, R3, !P3 ;  /* 0x000000035a5a7207 */ /* 0x000fce0005800000 */
.L_x_5:
[----:B------:R-:W-:-:S08]  /*0e30*/  NOP ;  /* 0x0000000000007918 */ /* 0x000fd00000000000 */
[----:B------:R-:W0:Y:S02]  /*0e40*/  USETMAXREG.TRY_ALLOC.CTAPOOL UP0, 0xe8 ;  /* 0x000000e8000079c8 */ /* 0x000e240008000600 */
[----:B0-----:R-:W-:-:S13]  /*0e50*/  PLOP3.LUT P0, PT, PT, PT, UP0, 0x80, 0x0 ;  /* 0x000000000000781c */ /* 0x001fda0003f0f008 */
[----:B------:R-:W-:Y:S05]  /*0e60*/  @!P0 BRA `(.L_x_5) ;  /* 0xfffffffc00f08947 */ /* 0x000fea000383ffff */
[----:B------:R-:W-:Y:S01]  /*0e70*/  ULDC.64 UR4, c[0x0][0x598] ;  /* 0x0001660000047ab9 */ /* 0x000fe20000000a00 */
[----:B------:R-:W-:Y:S01]  /*0e80*/  ULDC.64 UR36, c[0x0][0x208] ;  /* 0x0000820000247ab9 */ /* 0x000fe20000000a00 */
[----:B------:R-:W-:-:S04]  /*0e90*/  ISETP.NE.U32.AND P0, PT, RZ, UR4, PT ;  /* 0x00000004ff007c0c */ /* 0x000fc8000bf05070 */
[----:B------:R-:W-:-:S13]  /*0ea0*/  ISETP.NE.AND.EX P0, PT, RZ, UR5, PT, P0 ;  /* 0x00000005ff007c0c */ /* 0x000fda000bf05300 */
[----:B------:R-:W-:Y:S05]  /*0eb0*/  @!P0 BRA `(.L_x_8) ;  /* 0x00000000001c8947 */ /* 0x000fea0003800000 */
[----:B------:R-:W0:Y:S02]  /*0ec0*/  LDC.64 R4, c[0x0][0x598] ;  /* 0x00016600ff047b82 */ /* 0x000e240000000a00 */
[----:B0-----:R-:W2:Y:S02]  /*0ed0*/  LDG.E.64 R4, desc[UR36][R4.64] ;  /* 0x0000002404047981 */ /* 0x001ea4000c1e1b00 */
[----:B--2---:R-:W-:-:S04]  /*0ee0*/  ISETP.NE.U32.AND P0, PT, R4, RZ, PT ;  /* 0x000000ff0400720c */ /* 0x004fc80003f05070 */
[----:B------:R-:W-:-:S13]  /*0ef0*/  ISETP.NE.AND.EX P0, PT, R5, RZ, PT, P0 ;  /* 0x000000ff0500720c */ /* 0x000fda0003f05300 */
[----:B------:R-:W-:Y:S05]  /*0f00*/  @!P0 BRA `(.L_x_8) ;  /* 0x0000000000088947 */ /* 0x000fea0003800000 */
[----:B------:R0:W5:Y:S01]  /*0f10*/  LD.E R22, desc[UR36][R4.64] ;  /* 0x0000002404167980 */ /* 0x000162000c101900 */
[----:B------:R-:W-:Y:S05]  /*0f20*/  BRA `(.L_x_9) ;  /* 0x0000000000247947 */ /* 0x000fea0003800000 */
.L_x_8:
[----:B------:R-:W-:Y:S02]  /*0f30*/  ULDC.64 UR4, c[0x0][0x588] ;  /* 0x0001620000047ab9 */ /* 0x000fe40000000a00 */
[----:B------:R-:W-:-:S04]  /*0f40*/  ISETP.NE.U32.AND P0, PT, RZ, UR4, PT ;  /* 0x00000004ff007c0c */ /* 0x000fc8000bf05070 */
[----:B------:R-:W-:-:S13]  /*0f50*/  ISETP.NE.AND.EX P0, PT, RZ, UR5, PT, P0 ;  /* 0x00000005ff007c0c */ /* 0x000fda000bf05300 */
[----:B------:R-:W-:Y:S05]  /*0f60*/  @!P0 BRA `(.L_x_10) ;  /* 0x00000000000c8947 */ /* 0x000fea0003800000 */
[----:B------:R-:W0:Y:S02]  /*0f70*/  LDC.64 R22, c[0x0][0x588] ;  /* 0x00016200ff167b82 */ /* 0x000e240000000a00 */
[----:B0-----:R1:W5:Y:S01]  /*0f80*/  LDG.E R22, desc[UR36][R22.64] ;  /* 0x0000002416167981 */ /* 0x001362000c1e1900 */
[----:B------:R-:W-:Y:S05]  /*0f90*/  BRA `(.L_x_9) ;  /* 0x0000000000087947 */ /* 0x000fea0003800000 */
.L_x_10:
[----:B------:R-:W-:Y:S02]  /*0fa0*/  ULDC UR4, c[0x0][0x580] ;  /* 0x0001600000047ab9 */ /* 0x000fe40000000800 */
[----:B------:R-:W-:-:S07]  /*0fb0*/  IMAD.U32 R22, RZ, RZ, UR4 ;  /* 0x00000004ff167e24 */ /* 0x000fce000f8e00ff */
.L_x_9:
[----:B------:R-:W-:Y:S02]  /*0fc0*/  ULDC.64 UR4, c[0x0][0x5a0] ;  /* 0x0001680000047ab9 */ /* 0x000fe40000000a00 */
[----:B------:R-:W-:-:S04]  /*0fd0*/  ISETP.NE.U32.AND P0, PT, RZ, UR4, PT ;  /* 0x00000004ff007c0c */ /* 0x000fc8000bf05070 */
[----:B------:R-:W-:-:S13]  /*0fe0*/  ISETP.NE.AND.EX P0, PT, RZ, UR5, PT, P0 ;  /* 0x00000005ff007c0c */ /* 0x000fda000bf05300 */
[----:B------:R-:W-:Y:S05]  /*0ff0*/  @!P0 BRA `(.L_x_11) ;  /* 0x00000000001c8947 */ /* 0x000fea0003800000 */
[----:B0-----:R-:W0:Y:S02]  /*1000*/  LDC.64 R4, c[0x0][0x5a0] ;  /* 0x00016800ff047b82 */ /* 0x001e240000000a00 */
[----:B0-----:R-:W2:Y:S02]  /*1010*/  LDG.E.64 R4, desc[UR36][R4.64] ;  /* 0x0000002404047981 */ /* 0x001ea4000c1e1b00 */
[----:B--2---:R-:W-:-:S04]  /*1020*/  ISETP.NE.U32.AND P0, PT, R4, RZ, PT ;  /* 0x000000ff0400720c */ /* 0x004fc80003f05070 */
[----:B------:R-:W-:-:S13]  /*1030*/  ISETP.NE.AND.EX P0, PT, R5, RZ, PT, P0 ;  /* 0x000000ff0500720c */ /* 0x000fda0003f05300 */
[----:B------:R-:W-:Y:S05]  /*1040*/  @!P0 BRA `(.L_x_11) ;  /* 0x0000000000088947 */ /* 0x000fea0003800000 */
[----:B-1----:R0:W5:Y:S01]  /*1050*/  LD.E R23, desc[UR36][R4.64] ;  /* 0x0000002404177980 */ /* 0x002162000c101900 */
[----:B------:R-:W-:Y:S05]  /*1060*/  BRA `(.L_x_12) ;  /* 0x0000000000247947 */ /* 0x000fea0003800000 */
.L_x_11:
[----:B------:R-:W-:Y:S02]  /*1070*/  ULDC.64 UR4, c[0x0][0x590] ;  /* 0x0001640000047ab9 */ /* 0x000fe40000000a00 */
[----:B------:R-:W-:-:S04]  /*1080*/  ISETP.NE.U32.AND P0, PT, RZ, UR4, PT ;  /* 0x00000004ff007c0c */ /* 0x000fc8000bf05070 */
[----:B------:R-:W-:-:S13]  /*1090*/  ISETP.NE.AND.EX P0, PT, RZ, UR5, PT, P0 ;  /* 0x00000005ff007c0c */ /* 0x000fda000bf05300 */
[----:B------:R-:W-:Y:S05]  /*10a0*/  @!P0 BRA `(.L_x_13) ;  /* 0x00000000000c8947 */ /* 0x000fea0003800000 */
[----:B0-----:R-:W1:Y:S02]  /*10b0*/  LDC.64 R4, c[0x0][0x590] ;  /* 0x00016400ff047b82 */ /* 0x001e640000000a00 */
[----:B-1----:R1:W5:Y:S01]  /*10c0*/  LDG.E R23, desc[UR36][R4.64] ;  /* 0x0000002404177981 */ /* 0x002362000c1e1900 */
[----:B------:R-:W-:Y:S05]  /*10d0*/  BRA `(.L_x_12) ;  /* 0x0000000000087947 */ /* 0x000fea0003800000 */
.L_x_13:
[----:B------:R-:W-:Y:S02]  /*10e0*/  ULDC UR4, c[0x0][0x584] ;  /* 0x0001610000047ab9 */ /* 0x000fe40000000800 */
[----:B-1----:R-:W-:-:S07]  /*10f0*/  IMAD.U32 R23, RZ, RZ, UR4 ;  /* 0x00000004ff177e24 */ /* 0x002fce000f8e00ff */
.L_x_12:
[----:B------:R-:W-:-:S13]  /*1100*/  LOP3.LUT P0, RZ, R0, 0xff, RZ, 0xc0, !PT ;  /* 0x000000ff00ff7812 */ /* 0x000fda000780c0ff */
[----:B------:R-:W-:Y:S05]  /*1110*/  @!P0 EXIT ;  /* 0x000000000000894d */ /* 0x000fea0003800000 */
[----:B------:R-:W-:Y:S01]  /*1120*/  ULDC UR4, c[0x0][0x28c] ;  /* 0x0000a30000047ab9 */ /* 0x000fe20000000800 */
[----:B------:R-:W-:Y:S01]  /*1130*/  UMOV UR38, URZ ;  /* 0x0000003f00267c82 */ /* 0x000fe20008000000 */
[----:B------:R-:W-:Y:S01]  /*1140*/  UIADD3 UR4, UR4, 0x1f, URZ ;  /* 0x0000001f04047890 */ /* 0x000fe2000fffe03f */
[----:B------:R-:W-:-:S03]  /*1150*/  UMOV UR39, URZ ;  /* 0x0000003f00277c82 */ /* 0x000fc60008000000 */
[----:B------:R-:W-:-:S04]  /*1160*/  USHF.R.S32.HI UR5, URZ, 0x1f, UR4 ;  /* 0x0000001f3f057899 */ /* 0x000fc80008011404 */
[----:B------:R-:W-:-:S04]  /*1170*/  ULEA.HI UR5, UR5, UR4, URZ, 0x5 ;  /* 0x0000000405057291 */ /* 0x000fc8000f8f283f */
[----:B------:R-:W-:-:S12]  /*1180*/  USHF.R.S32.HI UR40, URZ, 0x5, UR5 ;  /* 0x000000053f287899 */ /* 0x000fd80008011405 */
.L_x_163:
[----:B------:R-:W-:Y:S01]  /*1190*/  LOP3.LUT R0, R18, 0x80, RZ, 0xc0, !PT ;  /* 0x0000008012007812 */ /* 0x000fe200078ec0ff */
[----:B------:R-:W2:Y:S01]  /*11a0*/  S2UR UR7, SR_CgaCtaId ;  /* 0x00000000000779c3 */ /* 0x000ea20000008800 */
[----:B------:R-:W-:Y:S02]  /*11b0*/  UMOV UR6, 0x400 ;  /* 0x0000040000067882 */ /* 0x000fe40000000000 */
[----:B------:R-:W-:-:S06]  /*11c0*/  SHF.R.U32.HI R0, RZ, 0x7, R0 ;  /* 0x00000007ff007819 */ /* 0x000fcc0000011600 */
[----:B---3--:R-:W3:Y:S01]  /*11d0*/  SHFL.IDX PT, R0, R0, RZ, 0x1f ;  /* 0x00001fff00007589 */ /* 0x008ee200000e0000 */
[----:B--2---:R-:W-:Y:S01]  /*11e0*/  ULEA UR6, UR7, UR6, 0x18 ;  /* 0x0000000607067291 */ /* 0x004fe2000f8ec03f */
[----:B---3--:R-:W-:-:S13]  /*11f0*/  R2UR UR4, R0 ;  /* 0x00000000000472ca */ /* 0x008fda00000e0000 */
[----:B------:R-:W-:-:S04]  /*1200*/  ULEA.HI UR5, UR4, UR4, URZ, 0x1 ;  /* 0x0000000404057291 */ /* 0x000fc8000f8f083f */
[----:B------:R-:W-:-:S04]  /*1210*/  ULOP3.LUT UR5, UR5, 0x1ffffe, URZ, 0xc0, !UPT ;  /* 0x001ffffe05057892 */ /* 0x000fc8000f8ec03f */
[----:B------:R-:W-:-:S03]  /*1220*/  UIADD3 UR5, UR4, -UR5, URZ ;  /* 0x8000000504057290 */ /* 0x000fc6000fffe03f */
[----:B------:R-:W-:Y:S01]  /*1230*/  ULDC UR4, c[0x0][0x28c] ;  /* 0x0000a30000047ab9 */ /* 0x000fe20000000800 */
[----:B------:R-:W-:Y:S01]  /*1240*/  ULEA UR5, UR5, UR6, 0xb ;  /* 0x0000000605057291 */ /* 0x000fe2000f8e583f */
[----:B------:R-:W-:-:S03]  /*1250*/  ISETP.LT.AND P0, PT, RZ, UR4, PT ;  /* 0x00000004ff007c0c */ /* 0x000fc6000bf01270 */
[----:B------:R-:W-:-:S04]  /*1260*/  UIADD3 UR5, UR5, 0x280, URZ ;  /* 0x0000028005057890 */ /* 0x000fc8000fffe03f */
[----:B------:R-:W-:-:S04]  /*1270*/  USHF.R.U32.HI UR5, URZ, 0x4, UR5 ;  /* 0x000000043f057899 */ /* 0x000fc80008011605 */
[----:B------:R-:W-:-:S04]  /*1280*/  ULOP3.LUT UR5, UR5, 0x3fff, URZ, 0xc0, !UPT ;  /* 0x00003fff05057892 */ /* 0x000fc8000f8ec03f */
[----:B------:R-:W-:Y:S01]  /*1290*/  ULOP3.LUT UR41, UR5, 0x10000, URZ, 0xfc, !UPT ;  /* 0x0001000005297892 */ /* 0x000fe2000f8efc3f */
[----:B01--4-:R-:W-:Y:S11]  /*12a0*/  @P0 BRA `(.L_x_14) ;  /* 0x0000000000400947 */ /* 0x013ff60003800000 */
[----:B------:R-:W-:Y:S01]  /*12b0*/  MOV R0, 0x0 ;  /* 0x0000000000007802 */ /* 0x000fe20000000f00 */
[----:B------:R-:W-:Y:S01]  /*12c0*/  ULDC.64 UR4, c[0x4][0x68] ;  /* 0x01001a0000047ab9 */ /* 0x000fe20000000a00 */
[----:B------:R-:W-:Y:S01]  /*12d0*/  ULDC.64 UR6, c[0x4][0x8] ;  /* 0x0100020000067ab9 */ /* 0x000fe20000000a00 */
[----:B01----:R-:W-:Y:S01]  /*12e0*/  IMAD.U32 R4, RZ, RZ, UR4 ;  /* 0x00000004ff047e24 */ /* 0x003fe2000f8e00ff */
[----:B------:R0:W1:Y:S01]  /*12f0*/  LDC.64 R14, c[0x4][R0] ;  /* 0x01000000000e7b82 */ /* 0x0000620000000a00 */
[----:B------:R-:W-:Y:S01]  /*1300*/  IMAD.U32 R5, RZ, RZ, UR5 ;  /* 0x00000005ff057e24 */ /* 0x000fe2000f8e00ff */
[----:B------:R-:W-:Y:S01]  /*1310*/  ULDC.64 UR4, c[0x4][0x70] ;  /* 0x01001c0000047ab9 */ /* 0x000fe20000000a00 */
[----:B------:R-:W-:Y:S02]  /*1320*/  IMAD.U32 R10, RZ, RZ, UR6 ;  /* 0x00000006ff0a7e24 */ /* 0x000fe4000f8e00ff */
[----:B------:R-:W-:Y:S02]  /*1330*/  IMAD.U32 R6, RZ, RZ, UR4 ;  /* 0x00000004ff067e24 */ /* 0x000fe4000f8e00ff */
[----:B------:R-:W-:-:S02]  /*1340*/  IMAD.U32 R7, RZ, RZ, UR5 ;  /* 0x00000005ff077e24 */ /* 0x000fc4000f8e00ff */
[----:B------:R-:W-:Y:S02]  /*1350*/  IMAD.U32 R11, RZ, RZ, UR7 ;  /* 0x00000007ff0b7e24 */ /* 0x000fe4000f8e00ff */
[----:B------:R-:W-:Y:S02]  /*1360*/  IMAD.MOV.U32 R8, RZ, RZ, 0x1e1 ;  /* 0x000001e1ff087424 */ /* 0x000fe400078e00ff */
[----:B------:R-:W-:Y:S02]  /*1370*/  IMAD.MOV.U32 R12, RZ, RZ, 0x1 ;  /* 0x00000001ff0c7424 */ /* 0x000fe400078e00ff */
[----:B0-----:R-:W-:-:S07]  /*1380*/  IMAD.MOV.U32 R13, RZ, RZ, RZ ;  /* 0x000000ffff0d7224 */ /* 0x001fce00078e00ff */
[----:B------:R-:W-:-:S07]  /*1390*/  LEPC R20, `(.L_x_14) ;  /* 0x000000001014794e */ /* 0x000fce0000000000 */
[----:B-1---5:R-:W-:Y:S05]  /*13a0*/  CALL.ABS.NOINC R14 ;  /* 0x000000000e007343 */ /* 0x022fea0003c00000 */
.L_x_14:
[----:B------:R-:W-:-:S04]  /*13b0*/  LOP3.LUT R0, R19, 0x1, RZ, 0xfc, !PT ;  /* 0x0000000113007812 */ /* 0x000fc800078efcff */
[----:B------:R-:W-:-:S13]  /*13c0*/  ISETP.NE.AND P0, PT, R0, 0x3, PT ;  /* 0x000000030000780c */ /* 0x000fda0003f05270 */
[----:B------:R-:W-:Y:S05]  /*13d0*/  @!P0 BRA `(.L_x_15) ;  /* 0x0000000000048947 */ /* 0x000fea0003800000 */
[----:B------:R-:W-:Y:S01]  /*13e0*/  BPT.TRAP 0x1 ;  /* 0x000000040000795c */ /* 0x000fe20000300000 */
.L_x_15:
[----:B------:R-:W2:Y:S01]  /*13f0*/  S2UR UR5, SR_CgaCtaId ;  /* 0x00000000000579c3 */ /* 0x000ea20000008800 */
[----:B------:R-:W-:Y:S01]  /*1400*/  UMOV UR4, 0x400 ;  /* 0x0000040000047882 */ /* 0x000fe20000000000 */
[----:B------:R-:W-:Y:S02]  /*1410*/  IMAD.U32 R0, RZ, RZ, UR38 ;  /* 0x00000026ff007e24 */ /* 0x000fe4000f8e00ff */
[----:B------:R-:W-:-:S03]  /*1420*/  IMAD.U32 R3, RZ, RZ, UR39 ;  /* 0x00000027ff037e24 */ /* 0x000fc6000f8e00ff */
[----:B------:R-:W-:Y:S01]  /*1430*/  SHF.L.U32 R0, R0, 0x1f, RZ ;  /* 0x0000001f00007819 */ /* 0x000fe200000006ff */
[----:B--2---:R-:W-:-:S06]  /*1440*/  ULEA UR4, UR5, UR4, 0x18 ;  /* 0x0000000405047291 */ /* 0x004fcc000f8ec03f */
[----:B------:R-:W-:-:S04]  /*1450*/  IMAD.U32 R6, RZ, RZ, UR4 ;  /* 0x00000004ff067e24 */ /* 0x000fc8000f8e00ff */
[----:B------:R-:W-:-:S04]  /*1460*/  IMAD R3, R3, 0x8, R6 ;  /* 0x0000000803037824 */ /* 0x000fc800078e0206 */
[----:B------:R2:W3:Y:S01]  /*1470*/  SYNCS.PHASECHK.TRANS64.TRYWAIT P1, [R3+URZ], R0 ;  /* 0x00000000030075a7 */ /* 0x0004e2000802017f */
[----:B------:R-:W-:Y:S05]  /*1480*/  @!P0 BRA `(.L_x_16) ;  /* 0x0000000000048947 */ /* 0x000fea0003800000 */
[----:B------:R-:W-:Y:S01]  /*1490*/  BPT.TRAP 0x1 ;  /* 0x000000040000795c */ /* 0x000fe20000300000 */
.L_x_16:
[----:B---3--:R-:W-:Y:S05]  /*14a0*/  @P1 BRA `(.L_x_17) ;  /* 0x0000000000081947 */ /* 0x008fea0003800000 */
[----:B------:R-:W3:Y:S02]  /*14b0*/  SYNCS.PHASECHK.TRANS64.TRYWAIT P1, [R3+URZ], R0 ;  /* 0x00000000030075a7 */ /* 0x000ee4000802017f */
[----:B---3--:R-:W-:Y:S05]  /*14c0*/  @!P1 BRA `(.L_x_18) ;  /* 0x0000006000ec9947 */ /* 0x008fea0003800000 */
.L_x_17:
[----:B------:R-:W-:-:S04]  /*14d0*/  UISETP.LT.AND UP0, UPT, UR40, 0x1, UPT ;  /* 0x000000012800788c */ /* 0x000fc8000bf01270 */
[----:B------:R-:W-:-:S06]  /*14e0*/  USEL UR4, UR40, 0x1, UP0 ;  /* 0x0000000128047887 */ /* 0x000fcc0008000000 */
[----:B--23--:R-:W-:Y:S01]  /*14f0*/  IMAD.U32 R0, RZ, RZ, UR4 ;  /* 0x00000004ff007e24 */ /* 0x00cfe2000f8e00ff */
[----:B------:R-:W-:Y:S05]  /*1500*/  WARPSYNC.ALL ;  /* 0x0000000000007948 */ /* 0x000fea0003800000 */
[----:B------:R-:W-:-:S04]  /*1510*/  IADD3 R0, -R0, UR40, RZ ;  /* 0x0000002800007c10 */ /* 0x000fc8000fffe1ff */
[----:B------:R-:W-:Y:S02]  /*1520*/  ISETP.GE.AND P1, PT, R0, 0x1, PT ;  /* 0x000000010000780c */ /* 0x000fe40003f26270 */
[----:B------:R-:W-:Y:S01]  /*1530*/  R2UR UR4, R6 ;  /* 0x00000000060472ca */ /* 0x000fe200000e0000 */
[----:B------:R-:W-:Y:S01]  /*1540*/  WARPGROUP.ARRIVE ;  /* 0x00000000000079c5 */ /* 0x000fe20000000000 */
[----:B------:R-:W-:Y:S01]  /*1550*/  UMOV UR5, 0xc0000010 ;  /* 0xc000001000057882 */ /* 0x000fe20000000000 */
[----:B------:R-:W-:-:S10]  /*1560*/  UMOV UR7, 0xc0000010 ;  /* 0xc000001000077882 */ /* 0x000fd40000000000 */
[----:B------:R-:W-:-:S04]  /*1570*/  UIADD3 UR4, UR4, 0x2c280, URZ ;  /* 0x0002c28004047890 */ /* 0x000fc8000fffe03f */
[----:B------:R-:W-:-:S04]  /*1580*/  USHF.R.U32.HI UR4, URZ, 0x4, UR4 ;  /* 0x000000043f047899 */ /* 0x000fc80008011604 */
[----:B------:R-:W-:-:S04]  /*1590*/  ULOP3.LUT UR4, UR4, 0x3fff, URZ, 0xc0, !UPT ;  /* 0x00003fff04047892 */ /* 0x000fc8000f8ec03f */
[----:B------:R-:W-:Y:S02]  /*15a0*/  ULOP3.LUT UR10, UR4, 0x10000, URZ, 0xfc, !UPT ;  /* 0x00010000040a7892 */ /* 0x000fe4000f8efc3f */
[----:B------:R-:W-:Y:S02]  /*15b0*/  ULEA UR4, UR39, UR41, 0x9 ;  /* 0x0000002927047291 */ /* 0x000fe4000f8e483f */
[----:B------:R-:W-:Y:S02]  /*15c0*/  ULEA UR6, UR39, UR10, 0x7 ;  /* 0x0000000a27067291 */ /* 0x000fe4000f8e383f */
[----:B------:R-:W-:-:S07]  /*15d0*/  UIADD3 UR8, UR4, 0x100, URZ ;  /* 0x0000010004087890 */ /* 0x000fce000fffe03f */
[----:B------:R-:W-:Y:S01]  /*15e0*/  IGMMA.64x64x32.S8.S8 R56, gdesc[UR4], RZ, !UPT, gsb0 ;  /* 0x01e00000043879f1 */ /* 0x000fe2000c0410ff */
[----:B------:R-:W-:Y:S01]  /*15f0*/  UMOV UR4, UR8 ;  /* 0x0000000800047c82 */ /* 0x000fe20008000000 */
[----:B------:R-:W-:Y:S01]  /*1600*/  UMOV UR5, 0xc0000010 ;  /* 0xc000001000057882 */ /* 0x000fe20000000000 */
[----:B------:R-:W-:Y:S02]  /*1610*/  WARPGROUP.DEPBAR.LE gsb0, 0x0 ;  /* 0x00008000000079c5 */ /* 0x000fe40000010000 */
[----:B------:R-:W-:-:S06]  /*1620*/  WARPGROUP.ARRIVE ;  /* 0x00000000000079c5 */ /* 0x000fcc0000000000 */
[----:B------:R-:W-:Y:S03]  /*1630*/  IGMMA.64x64x32.S8.S8 R24, gdesc[UR4], RZ, !UPT, gsb0 ;  /* 0x01e00000041879f1 */ /* 0x000fe6000c0410ff */
[----:B------:R-:W-:Y:S02]  /*1640*/  WARPGROUP.DEPBAR.LE gsb0, 0x0 ;  /* 0x00008000000079c5 */ /* 0x000fe40000010000 */
[----:B------:R-:W-:Y:S05]  /*1650*/  @!P1 BRA `(.L_x_19) ;  /* 0x0000000000dc9947 */ /* 0x000fea0003800000 */
[----:B------:R-:W-:Y:S02]  /*1660*/  UIADD3 UR4, UR39, 0x1, URZ ;  /* 0x0000000127047890 */ /* 0x000fe4000fffe03f */
[----:B------:R-:W-:Y:S02]  /*1670*/  IMAD.U32 R3, RZ, RZ, UR39 ;  /* 0x00000027ff037e24 */ /* 0x000fe4000f8e00ff */
[----:B------:R-:W-:-:S04]  /*1680*/  UISETP.NE.AND UP0, UPT, UR4, 0x16, UPT ;  /* 0x000000160400788c */ /* 0x000fc8000bf05270 */
[----:B------:R-:W-:Y:S02]  /*1690*/  USEL UR5, URZ, 0x1, UP0 ;  /* 0x000000013f057887 */ /* 0x000fe40008000000 */
[----:B------:R-:W-:Y:S02]  /*16a0*/  USEL UR8, UR4, URZ, UP0 ;  /* 0x0000003f04087287 */ /* 0x000fe40008000000 */
[----:B------:R-:W-:-:S06]  /*16b0*/  ULOP3.LUT UR5, UR38, UR5, URZ, 0x3c, !UPT ;  /* 0x0000000526057292 */ /* 0x000fcc000f8e3c3f */
[----:B------:R-:W-:-:S07]  /*16c0*/  IMAD.U32 R7, RZ, RZ, UR5 ;  /* 0x00000005ff077e24 */ /* 0x000fce000f8e00ff */
.L_x_26:
[----:B------:R-:W-:Y:S05]  /*16d0*/  @!P0 BRA `(.L_x_20) ;  /* 0x0000000000048947 */ /* 0x000fea0003800000 */
[----:B------:R-:W-:Y:S01]  /*16e0*/  BPT.TRAP 0x1 ;  /* 0x000000040000795c */ /* 0x000fe20000300000 */
.L_x_20:
[----:B------:R-:W2:Y:S01]  /*16f0*/  S2UR UR5, SR_CgaCtaId ;  /* 0x00000000000579c3 */ /* 0x000ea20000008800 */
[----:B------:R-:W-:Y:S01]  /*1700*/  UMOV UR4, 0x400 ;  /* 0x0000040000047882 */ /* 0x000fe20000000000 */
[----:B01----:R-:W-:Y:S01]  /*1710*/  IMAD.U32 R5, RZ, RZ, UR8 ;  /* 0x00000008ff057e24 */ /* 0x003fe2000f8e00ff */
[----:B------:R-:W-:Y:S01]  /*1720*/  SHF.L.U32 R4, R7, 0x1f, RZ ;  /* 0x0000001f07047819 */ /* 0x000fe200000006ff */
[----:B--2---:R-:W-:-:S06]  /*1730*/  ULEA UR4, UR5, UR4, 0x18 ;  /* 0x0000000405047291 */ /* 0x004fcc000f8ec03f */
[----:B------:R-:W-:-:S04]  /*1740*/  IMAD.U32 R6, RZ, RZ, UR4 ;  /* 0x00000004ff067e24 */ /* 0x000fc8000f8e00ff */
[----:B------:R-:W-:-:S04]  /*1750*/  IMAD R5, R5, 0x8, R6 ;  /* 0x0000000805057824 */ /* 0x000fc800078e0206 */
[----:B------:R0:W1:Y:S01]  /*1760*/  SYNCS.PHASECHK.TRANS64.TRYWAIT P1, [R5+URZ], R4 ;  /* 0x00000004050075a7 */ /* 0x000062000802017f */
[----:B------:R-:W-:Y:S05]  /*1770*/  @!P0 BRA `(.L_x_21) ;  /* 0x0000000000048947 */ /* 0x000fea0003800000 */
[----:B------:R-:W-:Y:S01]  /*1780*/  BPT.TRAP 0x1 ;  /* 0x000000040000795c */ /* 0x000fe20000300000 */
.L_x_21:
[----:B-1----:R-:W-:Y:S05]  /*1790*/  @P1 BRA `(.L_x_22) ;  /* 0x0000000000081947 */ /* 0x002fea0003800000 */
[----:B------:R-:W1:Y:S02]  /*17a0*/  SYNCS.PHASECHK.TRANS64.TRYWAIT P1, [R5+URZ], R4 ;  /* 0x00000004050075a7 */ /* 0x000e64000802017f */
[----:B-1----:R-:W-:Y:S05]  /*17b0*/  @!P1 BRA `(.L_x_23) ;  /* 0x0000006000449947 */ /* 0x002fea0003800000 */
.L_x_22:
[----:B------:R-:W-:Y:S01]  /*17c0*/  ULEA UR6, UR8, UR10, 0x7 ;  /* 0x0000000a08067291 */ /* 0x000fe2000f8e383f */
[----:B------:R-:W-:Y:S01]  /*17d0*/  WARPGROUP.ARRIVE ;  /* 0x00000000000079c5 */ /* 0x000fe20000000000 */
[----:B------:R-:W-:Y:S01]  /*17e0*/  ULEA UR4, UR8, UR41, 0x9 ;  /* 0x0000002908047291 */ /* 0x000fe2000f8e483f */
[----:B------:R-:W-:Y:S01]  /*17f0*/  UMOV UR7, 0xc0000010 ;  /* 0xc000001000077882 */ /* 0x000fe20000000000 */
[----:B------:R-:W-:Y:S02]  /*1800*/  UMOV UR5, 0xc0000010 ;  /* 0xc000001000057882 */ /* 0x000fe40000000000 */
[----:B------:R-:W-:-:S05]  /*1810*/  UIADD3 UR9, UR4, 0x100, URZ ;  /* 0x0000010004097890 */ /* 0x000fca000fffe03f */
[----:B------:R-:W-:Y:S01]  /*1820*/  IGMMA.64x64x32.S8.S8 R56, gdesc[UR4], R56, gsb0 ;  /* 0x01e00000043879f1 */ /* 0x000fe20008041038 */
[----:B------:R-:W-:Y:S01]  /*1830*/  UMOV UR5, 0xc0000010 ;  /* 0xc000001000057882 */ /* 0x000fe20000000000 */
[----:B------:R-:W-:Y:S01]  /*1840*/  UMOV UR4, UR9 ;  /* 0x0000000900047c82 */ /* 0x000fe20008000000 */
[----:B------:R-:W-:Y:S02]  /*1850*/  WARPGROUP.DEPBAR.LE gsb0, 0x0 ;  /* 0x00008000000079c5 */ /* 0x000fe40000010000 */
[----:B------:R-:W-:-:S06]  /*1860*/  WARPGROUP.ARRIVE ;  /* 0x00000000000079c5 */ /* 0x000fcc0000000000 */
[----:B------:R-:W-:Y:S03]  /*1870*/  IGMMA.64x64x32.S8.S8 R24, gdesc[UR4], R24, gsb0 ;  /* 0x01e00000041879f1 */ /* 0x000fe60008041018 */
[----:B------:R-:W-:Y:S02]  /*1880*/  WARPGROUP.DEPBAR.LE gsb0, 0x0 ;  /* 0x00008000000079c5 */ /* 0x000fe40000010000 */
[----:B------:R-:W-:Y:S05]  /*1890*/  @!P0 BRA `(.L_x_24) ;  /* 0x0000000000048947 */ /* 0x000fea0003800000 */
[----:B------:R-:W-:Y:S01]  /*18a0*/  BPT.TRAP 0x1 ;  /* 0x000000040000795c */ /* 0x000fe20000300000 */
.L_x_24:
[----:B01----:R-:W-:Y:S01]  /*18b0*/  IMAD R4, R3, 0x8, R6 ;  /* 0x0000000803047824 */ /* 0x003fe200078e0206 */
[----:B------:R-:W-:-:S03]  /*18c0*/  ISETP.GT.U32.AND P1, PT, R19, 0x1, PT ;  /* 0x000000011300780c */ /* 0x000fc60003f24070 */
[----:B------:R-:W-:-:S05]  /*18d0*/  VIADD R4, R4, 0xb0 ;  /* 0x000000b004047836 */ /* 0x000fca0000000000 */
[----:B------:R-:W-:-:S04]  /*18e0*/  PRMT R4, RZ, 0x654, R4 ;  /* 0x00000654ff047816 */ /* 0x000fc80000000004 */
[----:B------:R0:W-:Y:S01]  /*18f0*/  SYNCS.ARRIVE.TRANS64.RED.A1T0 RZ, [R4+URZ], RZ ;  /* 0x000000ff04ff79a7 */ /* 0x0001e2000810043f */
[----:B------:R-:W-:Y:S05]  /*1900*/  @P1 BRA `(.L_x_25) ;  /* 0x0000000000041947 */ /* 0x000fea0003800000 */
[----:B------:R-:W-:Y:S01]  /*1910*/  BPT.TRAP 0x1 ;  /* 0x000000040000795c */ /* 0x000fe20000300000 */
.L_x_25:
[----:B------:R-:W-:Y:S01]  /*1920*/  UIADD3 UR8, UR8, 0x1, URZ ;  /* 0x0000000108087890 */ /* 0x000fe2000fffe03f */
[C---:B------:R-:W-:Y:S01]  /*1930*/  ISETP.GT.AND P2, PT, R0.reuse, 0x1, PT ;  /* 0x000000010000780c */ /* 0x040fe20003f44270 */
[----:B------:R-:W-:Y:S02]  /*1940*/  VIADD R3, R3, 0x1 ;  /* 0x0000000103037836 */ /* 0x000fe40000000000 */
[----:B------:R-:W-:Y:S01]  /*1950*/  UISETP.NE.AND UP0, UPT, UR8, 0x16, UPT ;  /* 0x000000160800788c */ /* 0x000fe2000bf05270 */
[----:B------:R-:W-:Y:S02]  /*1960*/  VIADD R0, R0, 0xffffffff ;  /* 0xffffffff00007836 */ /* 0x000fe40000000000 */
[C---:B------:R-:W-:Y:S01]  /*1970*/  ISETP.NE.AND P1, PT, R3.reuse, 0x16, PT ;  /* 0x000000160300780c */ /* 0x040fe20003f25270 */
[----:B------:R-:W-:Y:S02]  /*1980*/  USEL UR4, URZ, 0x1, UP0 ;  /* 0x000000013f047887 */ /* 0x000fe40008000000 */
[----:B------:R-:W-:Y:S01]  /*1990*/  USEL UR8, UR8, URZ, UP0 ;  /* 0x0000003f08087287 */ /* 0x000fe20008000000 */
[----:B------:R-:W-:-:S03]  /*19a0*/  SEL R3, R3, RZ, P1 ;  /* 0x000000ff03037207 */ /* 0x000fc60000800000 */
[----:B------:R-:W-:Y:S01]  /*19b0*/  LOP3.LUT R7, R7, UR4, RZ, 0x3c, !PT ;  /* 0x0000000407077c12 */ /* 0x000fe2000f8e3cff */
[----:B------:R-:W-:Y:S07]  /*19c0*/  @P2 BRA `(.L_x_26) ;  /* 0xfffffffc00402947 */ /* 0x000fee000383ffff */
.L_x_19:
[----:B------:R-:W2:Y:S02]  /*19d0*/  LDC R0, c[0x0][0x28c] ;  /* 0x0000a300ff007b82 */ /* 0x000ea40000000800 */
[----:B--2---:R-:W-:-:S13]  /*19e0*/  ISETP.GE.AND P1, PT, R0, 0x1, PT ;  /* 0x000000010000780c */ /* 0x004fda0003f26270 */
[----:B------:R-:W-:Y:S05]  /*19f0*/  @!P1 BRA `(.L_x_27) ;  /* 0x0000000000409947 */ /* 0x000fea0003800000 */
[----:B------:R-:W-:Y:S05]  /*1a00*/  @!P0 BRA `(.L_x_28) ;  /* 0x0000000000048947 */ /* 0x000fea0003800000 */
[----:B------:R-:W-:Y:S01]  /*1a10*/  BPT.TRAP 0x1 ;  /* 0x000000040000795c */ /* 0x000fe20000300000 */
.L_x_28:
[----:B------:R-:W-:Y:S01]  /*1a20*/  UISETP.LT.AND UP0, UPT, UR40, 0x1, UPT ;  /* 0x000000012800788c */ /* 0x000fe2000bf01270 */
[----:B------:R-:W-:-:S03]  /*1a30*/  ISETP.GT.U32.AND P0, PT, R19, 0x1, PT ;  /* 0x000000011300780c */ /* 0x000fc60003f04070 */
[----:B------:R-:W-:-:S04]  /*1a40*/  USEL UR6, UR40, 0x1, UP0 ;  /* 0x0000000128067887 */ /* 0x000fc80008000000 */
[----:B------:R-:W-:-:S04]  /*1a50*/  UIADD3 UR6, UR39, UR40, -UR6 ;  /* 0x0000002827067290 */ /* 0x000fc8000fffe806 */
[----:B------:R-:W-:-:S04]  /*1a60*/  UIMAD.WIDE.U32 UR4, UR6, -0x45d1745d, URZ ;  /* 0xba2e8ba3060478a5 */ /* 0x000fc8000f8e003f */
[----:B------:R-:W-:-:S04]  /*1a70*/  USHF.R.U32.HI UR4, URZ, 0x4, UR5 ;  /* 0x000000043f047899 */ /* 0x000fc80008011605 */
[----:B------:R-:W-:-:S06]  /*1a80*/  UIMAD UR6, UR4, -0x16, UR6 ;  /* 0xffffffea040678a4 */ /* 0x000fcc000f8e0206 */
[----:B------:R-:W-:-:S04]  /*1a90*/  IMAD.U32 R3, RZ, RZ, UR6 ;  /* 0x00000006ff037e24 */ /* 0x000fc8000f8e00ff */
[----:B------:R-:W-:-:S04]  /*1aa0*/  IMAD R0, R3, 0x8, R6 ;  /* 0x0000000803007824 */ /* 0x000fc800078e0206 */
[----:B------:R-:W-:-:S05]  /*1ab0*/  VIADD R0, R0, 0xb0 ;  /* 0x000000b000007836 */ /* 0x000fca0000000000 */
[----:B------:R-:W-:-:S04]  /*1ac0*/  PRMT R0, RZ, 0x654, R0 ;  /* 0x00000654ff007816 */ /* 0x000fc80000000000 */
[----:B------:R2:W-:Y:S01]  /*1ad0*/  SYNCS.ARRIVE.TRANS64.RED.A1T0 RZ, [R0+URZ], RZ ;  /* 0x000000ff00ff79a7 */ /* 0x0005e2000810043f */
[----:B------:R-:W-:Y:S05]  /*1ae0*/  @P0 BRA `(.L_x_27) ;  /* 0x0000000000040947 */ /* 0x000fea0003800000 */
[----:B------:R-:W-:Y:S01]  /*1af0*/  BPT.TRAP 0x1 ;  /* 0x000000040000795c */ /* 0x000fe20000300000 */
.L_x_27:
[----:B------:R-:W3:Y:S01]  /*1b00*/  LDC R6, c[0x0][0x288] ;  /* 0x0000a200ff067b82 */ /* 0x000ee20000000800 */
[--C-:B--2---:R-:W-:Y:S01]  /*1b10*/  SHF.R.U32.HI R0, RZ, 0x2, R18.reuse ;  /* 0x00000002ff007819 */ /* 0x104fe20000011612 */
[----:B------:R-:W-:Y:S01]  /*1b20*/  IMAD.SHL.U32 R91, R91, 0x40, RZ ;  /* 0x000000405b5b7824 */ /* 0x000fe200078e00ff */
[----:B01----:R-:W-:Y:S01]  /*1b30*/  LOP3.LUT R4, R18, 0x60, RZ, 0xc0, !PT ;  /* 0x0000006012047812 */ /* 0x003fe200078ec0ff */
[----:B------:R-:W-:Y:S01]  /*1b40*/  UIADD3 UR39, UR40, UR39, URZ ;  /* 0x0000002728277290 */ /* 0x000fe2000fffe03f */
[----:B------:R-:W-:Y:S01]  /*1b50*/  SHF.R.U32.HI R5, RZ, 0x7, R18 ;  /* 0x00000007ff057819 */ /* 0x000fe20000011612 */
[----:B------:R-:W-:Y:S01]  /*1b60*/  IMAD.SHL.U32 R9, R90, 0x100, RZ ;  /* 0x000001005a097824 */ /* 0x000fe200078e00ff */
[----:B------:R-:W-:Y:S01]  /*1b70*/  LOP3.LUT R3, R0, 0x7, RZ, 0xc0, !PT ;  /* 0x0000000700037812 */ /* 0x000fe200078ec0ff */
[----:B------:R-:W-:Y:S01]  /*1b80*/  UISETP.GT.U32.AND UP0, UPT, UR39, 0x15, UPT ;  /* 0x000000152700788c */ /* 0x000fe2000bf04070 */
[----:B------:R-:W-:Y:S01]  /*1b90*/  SHF.R.U32.HI R8, RZ, 0x1, R4 ;  /* 0x00000001ff087819 */ /* 0x000fe20000011604 */
[C---:B------:R-:W-:Y:S01]  /*1ba0*/  IMAD.SHL.U32 R14, R18.reuse, 0x2, RZ ;  /* 0x00000002120e7824 */ /* 0x040fe200078e00ff */
[----:B------:R-:W-:Y:S01]  /*1bb0*/  LOP3.LUT R0, R5, 0x1, RZ, 0xc0, !PT ;  /* 0x0000000105007812 */ /* 0x000fe200078ec0ff */
[----:B------:R-:W-:Y:S01]  /*1bc0*/  ULDC UR7, c[0x0][0x284] ;  /* 0x0000a10000077ab9 */ /* 0x000fe20000000800 */
[----:B------:R-:W-:Y:S01]  /*1bd0*/  IADD3 R5, RZ, -R8, -R3 ;  /* 0x80000008ff057210 */ /* 0x000fe20007ffe803 */
[----:B------:R-:W-:Y:S01]  /*1be0*/  UISETP.LT.U32.AND UP0, UPT, UR40, 0x16, UP0 ;  /* 0x000000162800788c */ /* 0x000fe20008701070 */
[----:B------:R-:W-:Y:S01]  /*1bf0*/  LOP3.LUT R4, R18, 0x3, RZ, 0xc0, !PT ;  /* 0x0000000312047812 */ /* 0x000fe200078ec0ff */
[----:B------:R-:W-:Y:S01]  /*1c00*/  UISETP.GE.U32.AND UP1, UPT, UR40, 0x16, UPT ;  /* 0x000000162800788c */ /* 0x000fe2000bf26070 */
[----:B------:R-:W-:Y:S01]  /*1c10*/  SHF.R.S32.HI R94, RZ, 0x1f, R89 ;  /* 0x0000001fff5e7819 */ /* 0x000fe20000011459 */
[C---:B------:R-:W-:Y:S01]  /*1c20*/  IMAD.SHL.U32 R10, R0.reuse, 0x40, RZ ;  /* 0x00000040000a7824 */ /* 0x040fe200078e00ff */
[C---:B------:R-:W-:Y:S01]  /*1c30*/  LOP3.LUT R14, R91.reuse, 0x6, R14, 0xf8, !PT ;  /* 0x000000065b0e7812 */ /* 0x040fe200078ef80e */
[----:B------:R-:W-:Y:S01]  /*1c40*/  IMAD R100, R0, -0x40, R5 ;  /* 0xffffffc000647824 */ /* 0x000fe200078e0205 */
[----:B------:R-:W-:Y:S01]  /*1c50*/  ULDC.64 UR8, c[0x0][0x5d0] ;  /* 0x0001740000087ab9 */ /* 0x000fe20000000a00 */
[----:B------:R-:W-:Y:S01]  /*1c60*/  UIMAD.WIDE.U32 UR4, UR39, -0x45d1745d, URZ ;  /* 0xba2e8ba3270478a5 */ /* 0x000fe2000f8e003f */
[----:B------:R-:W-:Y:S01]  /*1c70*/  SHF.R.S32.HI R15, RZ, 0x1f, R14 ;  /* 0x0000001fff0f7819 */ /* 0x000fe2000001140e */
[----:B------:R-:W-:Y:S01]  /*1c80*/  USEL UR6, URZ, 0x1, !UP0 ;  /* 0x000000013f067887 */ /* 0x000fe2000c000000 */
[----:B---3--:R-:W-:Y:S01]  /*1c90*/  ISETP.GE.AND P0, PT, R91, R6, PT ;  /* 0x000000065b00720c */ /* 0x008fe20003f06270 */
[----:B------:R-:W-:Y:S01]  /*1ca0*/  IMAD R0, R4, -0x2, R6 ;  /* 0xfffffffe04007824 */ /* 0x000fe200078e0206 */
[----:B------:R-:W-:Y:S01]  /*1cb0*/  USHF.R.U32.HI UR4, URZ, 0x4, UR5 ;  /* 0x000000043f047899 */ /* 0x000fe20008011605 */
[----:B------:R-:W-:Y:S01]  /*1cc0*/  IMAD R6, R94, UR8, RZ ;  /* 0x000000085e067c24 */ /* 0x000fe2000f8e02ff */
[----:B------:R-:W-:Y:S01]  /*1cd0*/  ISETP.GE.OR P0, PT, R9, UR7, P0 ;  /* 0x0000000709007c0c */ /* 0x000fe20008706670 */
[----:B------:R-:W-:Y:S01]  /*1ce0*/  IMAD.WIDE R4, R90, 0x100, RZ ;  /* 0x000001005a047825 */ /* 0x000fe200078e02ff */
[----:B------:R-:W-:Y:S01]  /*1cf0*/  ULOP3.LUT UR38, UR38, UR6, URZ, 0x3c, !UPT ;  /* 0x0000000626267292 */ /* 0x000fe2000f8e3c3f */
[----:B------:R-:W-:Y:S01]  /*1d00*/  LOP3.LUT R3, R10, 0x40, R3, 0xe2, !PT ;  /* 0x000000400a037812 */ /* 0x000fe200078ee203 */
[----:B------:R-:W-:Y:S01]  /*1d10*/  UIMAD UR39, UR4, -0x16, UR39 ;  /* 0xffffffea042778a4 */ /* 0x000fe2000f8e0227 */
[C---:B------:R-:W-:Y:S01]  /*1d20*/  IMAD R11, R89.reuse, UR9, R6 ;  /* 0x00000009590b7c24 */ /* 0x040fe2000f8e0206 */
[----:B------:R-:W-:Y:S01]  /*1d30*/  @UP1 ULOP3.LUT UR38, UR38, 0x1, UR4, 0x78, !UPT ;  /* 0x0000000126261892 */ /* 0x000fe2000f8e7804 */
[----:B------:R-:W-:Y:S01]  /*1d40*/  IMAD.WIDE.U32 R6, R89, UR8, R14 ;  /* 0x0000000859067c25 */ /* 0x000fe2000f8e000e */
[----:B------:R-:W-:-:S02]  /*1d50*/  IADD3 R100, -R9, UR7, R100 ;  /* 0x0000000709647c10 */ /* 0x000fc4000fffe164 */
[----:B------:R-:W-:Y:S01]  /*1d60*/  LOP3.LUT R103, R4, R3, R8, 0xfe, !PT ;  /* 0x0000000304677212 */ /* 0x000fe200078efe08 */
[----:B------:R-:W-:Y:S02]  /*1d70*/  IMAD.IADD R3, R0, 0x1, -R91 ;  /* 0x0000000100037824 */ /* 0x000fe400078e0a5b */
[----:B------:R-:W-:Y:S02]  /*1d80*/  IMAD.IADD R7, R7, 0x1, R11 ;  /* 0x0000000107077824 */ /* 0x000fe400078e020b */
[----:B------:R-:W-:Y:S01]  /*1d90*/  IMAD.MOV.U32 R0, RZ, RZ, -0x1 ;  /* 0xffffffffff007424 */ /* 0x000fe200078e00ff */
[----:B------:R-:W-:Y:S06]  /*1da0*/  @P0 BRA `(.L_x_29) ;  /* 0x0000003000f40947 */ /* 0x000fec0003800000 */
[----:B------:R-:W0:Y:S01]  /*1db0*/  LDC.64 R20, c[0x0][0x5c8] ;  /* 0x00017200ff147b82 */ /* 0x000e220000000a00 */
[----:B------:R-:W-:Y:S01]  /*1dc0*/  ULDC.64 UR4, c[0x0][0x5c0] ;  /* 0x0001700000047ab9 */ /* 0x000fe20000000a00 */
[----:B------:R-:W-:Y:S01]  /*1dd0*/  BSSY B0, `(.L_x_29) ;  /* 0x000033a000007945 */ /* 0x000fe20003800000 */
[-C--:B0-----:R-:W-:Y:S01]  /*1de0*/  IMAD R8, R5, R20.reuse, RZ ;  /* 0x0000001405087224 */ /* 0x081fe200078e02ff */
[----:B------:R-:W-:Y:S01]  /*1df0*/  SHF.L.U64.HI R13, R20, 0x7, R21 ;  /* 0x00000007140d7819 */ /* 0x000fe20000010215 */
[----:B------:R-:W-:-:S04]  /*1e00*/  IMAD.WIDE.U32 R6, R103, R20, R6 ;  /* 0x0000001467067225 */ /* 0x000fc800078e0006 */
[----:B------:R-:W-:Y:S01]  /*1e10*/  IMAD R9, R103, R21, R8 ;  /* 0x0000001567097224 */ /* 0x000fe200078e0208 */
[----:B------:R-:W-:Y:S01]  /*1e20*/  IADD3 R92, P0, R6, UR4, RZ ;  /* 0x00000004065c7c10 */ /* 0x000fe2000ff1e0ff */
[C---:B------:R-:W-:Y:S02]  /*1e30*/  IMAD.SHL.U32 R11, R20.reuse, 0x80, RZ ;  /* 0x00000080140b7824 */ /* 0x040fe400078e00ff */
[----:B------:R-:W-:Y:S01]  /*1e40*/  IMAD.IADD R9, R7, 0x1, R9 ;  /* 0x0000000107097824 */ /* 0x000fe200078e0209 */
[-C--:B------:R-:W-:Y:S02]  /*1e50*/  LEA R6, P1, R20, R92.reuse, 0x3 ;  /* 0x0000005c14067211 */ /* 0x080fe400078218ff */
[----:B------:R-:W-:Y:S02]  /*1e60*/  IADD3 R8, P2, R11, R92, RZ ;  /* 0x0000005c0b087210 */ /* 0x000fe40007f5e0ff */
[----:B------:R-:W-:Y:S02]  /*1e70*/  IADD3.X R93, R9, UR5, RZ, P0, !PT ;  /* 0x00000005095d7c10 */ /* 0x000fe400087fe4ff */
[----:B-----5:R-:W-:-:S02]  /*1e80*/  ISETP.NE.AND P0, PT, R23, RZ, PT ;  /* 0x000000ff1700720c */ /* 0x020fc40003f05270 */
[----:B------:R-:W-:Y:S01]  /*1e90*/  LEA.HI.X R7, R20, R93, R21, 0x3, P1 ;  /* 0x0000005d14077211 */ /* 0x000fe200008f1c15 */
[----:B------:R-:W-:Y:S01]  /*1ea0*/  IMAD.X R9, R13, 0x1, R93, P2 ;  /* 0x000000010d097824 */ /* 0x000fe200010e065d */
[----:B------:R-:W-:-:S05]  /*1eb0*/  IADD3 R10, P1, R11, R6, RZ ;  /* 0x000000060b0a7210 */ /* 0x000fca0007f3e0ff */
[----:B------:R-:W-:-:S04]  /*1ec0*/  IMAD.X R11, R13, 0x1, R7, P1 ;  /* 0x000000010d0b7824 */ /* 0x000fc800008e0607 */
[----:B------:R-:W-:Y:S05]  /*1ed0*/  @!P0 BRA `(.L_x_30) ;  /* 0x0000002400948947 */ /* 0x000fea0003800000 */
[----:B------:R-:W0:Y:S01]  /*1ee0*/  LDC.64 R90, c[0x0][0x5b0] ;  /* 0x00016c00ff5a7b82 */ /* 0x000e220000000a00 */
[----:B------:R-:W-:Y:S01]  /*1ef0*/  ULDC.64 UR4, c[0x0][0x5b8] ;  /* 0x00016e0000047ab9 */ /* 0x000fe20000000a00 */
[----:B------:R-:W-:Y:S01]  /*1f00*/  ISETP.GE.AND P0, PT, R100, 0x1, PT ;  /* 0x000000016400780c */ /* 0x000fe20003f06270 */
[----:B------:R-:W-:Y:S01]  /*1f10*/  IMAD R20, R94, UR4, RZ ;  /* 0x000000045e147c24 */ /* 0x000fe2000f8e02ff */
[----:B------:R-:W-:Y:S01]  /*1f20*/  BSSY B1, `(.L_x_31) ;  /* 0x0000010000017945 */ /* 0x000fe20003800000 */
[----:B------:R-:W-:Y:S01]  /*1f30*/  IMAD.WIDE.U32 R14, R89, UR4, R14 ;  /* 0x00000004590e7c25 */ /* 0x000fe2000f8e000e */
[----:B------:R-:W-:Y:S02]  /*1f40*/  ISETP.LT.OR P3, PT, R3, 0x1, !P0 ;  /* 0x000000010300780c */ /* 0x000fe40004761670 */
[----:B------:R-:W1:Y:S01]  /*1f50*/  LDC.64 R12, c[0x0][0x5a8] ;  /* 0x00016a00ff0c7b82 */ /* 0x000e620000000a00 */
[----:B------:R-:W-:Y:S02]  /*1f60*/  IMAD R21, R89, UR5, R20 ;  /* 0x0000000559157c24 */ /* 0x000fe4000f8e0214 */
[----:B------:R-:W-:-:S02]  /*1f70*/  IMAD.MOV.U32 R20, RZ, RZ, R14 ;  /* 0x000000ffff147224 */ /* 0x000fc400078e000e */
[----:B------:R-:W-:Y:S02]  /*1f80*/  IMAD.IADD R21, R15, 0x1, R21 ;  /* 0x000000010f157824 */ /* 0x000fe400078e0215 */
[-C--:B0-----:R-:W-:Y:S01]  /*1f90*/  IMAD R96, R5, R90.reuse, RZ ;  /* 0x0000005a05607224 */ /* 0x081fe200078e02ff */
[----:B------:R-:W-:Y:S01]  /*1fa0*/  SHF.L.U64.HI R97, R90, 0x3, R91 ;  /* 0x000000035a617819 */ /* 0x000fe2000001025b */
[----:B------:R-:W-:-:S04]  /*1fb0*/  IMAD.WIDE.U32 R94, R103, R90, R20 ;  /* 0x0000005a675e7225 */ /* 0x000fc800078e0014 */
[----:B------:R-:W-:Y:S01]  /*1fc0*/  IMAD R101, R103, R91, R96 ;  /* 0x0000005b67657224 */ /* 0x000fe200078e0260 */
[----:B-1----:R-:W-:Y:S01]  /*1fd0*/  IADD3 R94, P1, R94, R12, RZ ;  /* 0x0000000c5e5e7210 */ /* 0x002fe20007f3e0ff */
[----:B------:R-:W-:-:S03]  /*1fe0*/  IMAD.SHL.U32 R96, R90, 0x8, RZ ;  /* 0x000000085a607824 */ /* 0x000fc600078e00ff */
[----:B------:R-:W-:Y:S01]  /*1ff0*/  IADD3.X R95, R13, R95, R101, P1, !PT ;  /* 0x0000005f0d5f7210 */ /* 0x000fe20000ffe465 */
[----:B------:R-:W-:Y:S08]  /*2000*/  @P3 BRA `(.L_x_32) ;  /* 0x0000000000043947 */ /* 0x000ff00003800000 */
[----:B------:R0:W5:Y:S02]  /*2010*/  LDG.E.U8 R88, desc[UR36][R94.64] ;  /* 0x000000245e587981 */ /* 0x000164000c1e1100 */
.L_x_32:
[----:B------:R-:W-:Y:S05]  /*2020*/  BSYNC B1 ;  /* 0x0000000000017941 */ /* 0x000fea0003800000 */
.L_x_31:
[----:B-----5:R-:W-:Y:S01]  /*2030*/  LOP3.LUT R89, R88, 0xffff, RZ, 0xc0, !PT ;  /* 0x0000ffff58597812 */ /* 0x020fe200078ec0ff */
[----:B------:R-:W-:Y:S01]  /*2040*/  IMAD.WIDE.U32 R98, R103, R90, R96 ;  /* 0x0000005a67627225 */ /* 0x000fe200078e0060 */
[----:B------:R-:W-:Y:S01]  /*2050*/  ISETP.LT.OR P4, PT, R3, 0x2, !P0 ;  /* 0x000000020300780c */ /* 0x000fe20004781670 */
[----:B------:R-:W-:Y:S01]  /*2060*/  BSSY B1, `(.L_x_33) ;  /* 0x000000e000017945 */ /* 0x000fe20003800000 */
[----:B------:R-:W-:Y:S01]  /*2070*/  PRMT R102, R89, 0x8880, RZ ;  /* 0x0000888059667816 */ /* 0x000fe200000000ff */
[----:B------:R-:W-:Y:S01]  /*2080*/  IMAD.IADD R99, R101, 0x1, R99 ;  /* 0x0000000165637824 */ /* 0x000fe200078e0263 */
[----:B------:R-:W-:Y:S02]  /*2090*/  IADD3 R98, P2, P5, R14, R12, R98 ;  /* 0x0000000c0e627210 */ /* 0x000fe40007d5e062 */
[----:B------:R-:W-:Y:S01]  /*20a0*/  ISETP.GE.AND P1, PT, R100, 0x9, PT ;  /* 0x000000096400780c */ /* 0x000fe20003f26270 */
[----:B------:R-:W-:Y:S01]  /*20b0*/  IMAD R89, R102, R23, RZ ;  /* 0x0000001766597224 */ /* 0x000fe200078e02ff */
[----:B------:R-:W-:-:S02]  /*20c0*/  IADD3.X R99, R21, R13, R99, P2, P5 ;  /* 0x0000000d15637210 */ /* 0x000fc400017ea463 */
[----:B------:R-:W-:Y:S01]  /*20d0*/  ISETP.LT.OR P2, PT, R3, 0x1, !P1 ;  /* 0x000000010300780c */ /* 0x000fe20004f41670 */
[----:B------:R-:W-:-:S05]  /*20e0*/  @!P3 IMAD R101, R56, R22, R89 ;  /* 0x000000163865b224 */ /* 0x000fca00078e0259 */
[----:B------:R1:W-:Y:S01]  /*20f0*/  @!P3 STG.E.U8 desc[UR36][R92.64], R101 ;  /* 0x000000655c00b986 */ /* 0x0003e2000c101124 */
[----:B------:R-:W-:Y:S06]  /*2100*/  @P4 BRA `(.L_x_34) ;  /* 0x00000000000c4947 */ /* 0x000fec0003800000 */
[----:B------:R-:W2:Y:S02]  /*2110*/  LDG.E.U8 R88, desc[UR36][R94.64+0x1] ;  /* 0x000001245e587981 */ /* 0x000ea4000c1e1100 */
[----:B--2---:R-:W-:-:S05]  /*2120*/  PRMT R56, R88, 0x8880, RZ ;  /* 0x0000888058387816 */ /* 0x004fca00000000ff */
[----:B------:R-:W-:-:S07]  /*2130*/  IMAD R89, R56, R23, RZ ;  /* 0x0000001738597224 */ /* 0x000fce00078e02ff */
.L_x_34:
[----:B------:R-:W-:Y:S05]  /*2140*/  BSYNC B1 ;  /* 0x0000000000017941 */ /* 0x000fea0003800000 */
.L_x_33:
[----:B------:R-:W-:Y:S01]  /*2150*/  @!P4 IMAD R57, R57, R22, R89 ;  /* 0x000000163939c224 */ /* 0x000fe200078e0259 */
[----:B------:R-:W-:Y:S04]  /*2160*/  BSSY B1, `(.L_x_35) ;  /* 0x0000006000017945 */ /* 0x000fe80003800000 */
[----:B------:R2:W-:Y:S01]  /*2170*/  @!P4 STG.E.U8 desc[UR36][R92.64+0x1], R57 ;  /* 0x000001395c00c986 */ /* 0x0005e2000c101124 */
[----:B------:R-:W-:Y:S05]  /*2180*/  @P2 BRA `(.L_x_36) ;  /* 0x00000000000c2947 */ /* 0x000fea0003800000 */
[----:B------:R-:W3:Y:S02]  /*2190*/  LDG.E.U8 R88, desc[UR36][R98.64] ;  /* 0x0000002462587981 */ /* 0x000ee4000c1e1100 */
[----:B---3--:R-:W-:-:S05]  /*21a0*/  PRMT R56, R88, 0x8880, RZ ;  /* 0x0000888058387816 */ /* 0x008fca00000000ff */
[----:B------:R-:W-:-:S07]  /*21b0*/  IMAD R89, R56, R23, RZ ;  /* 0x0000001738597224 */ /* 0x000fce00078e02ff */
.L_x_36:
[----:B------:R-:W-:Y:S05]  /*21c0*/  BSYNC B1 ;  /* 0x0000000000017941 */ /* 0x000fea0003800000 */
.L_x_35:
[C---:B------:R-:W-:Y:S01]  /*21d0*/  ISETP.LT.OR P4, PT, R3.reuse, 0x2, !P1 ;  /* 0x000000020300780c */ /* 0x040fe20004f81670 */
[----:B--2---:R-:W-:Y:S01]  /*21e0*/  @!P2 IMAD R57, R58, R22, R89 ;  /* 0x000000163a39a224 */ /* 0x004fe200078e0259 */
[----:B------:R-:W-:Y:S01]  /*21f0*/  BSSY B1, `(.L_x_37) ;  /* 0x0000009000017945 */ /* 0x000fe20003800000 */
[C---:B------:R-:W-:Y:S02]  /*2200*/  ISETP.LT.OR P3, PT, R3.reuse, 0x9, !P0 ;  /* 0x000000090300780c */ /* 0x040fe40004761670 */
[C---:B------:R-:W-:Y:S01]  /*2210*/  ISETP.LT.OR P5, PT, R3.reuse, 0xa, !P0 ;  /* 0x0000000a0300780c */ /* 0x040fe200047a1670 */
[----:B------:R2:W-:Y:S01]  /*2220*/  @!P2 STG.E.U8 desc[UR36][R6.64], R57 ;  /* 0x000000390600a986 */ /* 0x0005e2000c101124 */
[----:B------:R-:W-:-:S06]  /*2230*/  ISETP.LT.OR P2, PT, R3, 0x9, !P1 ;  /* 0x000000090300780c */ /* 0x000fcc0004f41670 */
[----:B------:R-:W-:Y:S07]  /*2240*/  @P4 BRA `(.L_x_38) ;  /* 0x00000000000c4947 */ /* 0x000fee0003800000 */
[----:B------:R-:W3:Y:S02]  /*2250*/  LDG.E.U8 R88, desc[UR36][R98.64+0x1] ;  /* 0x0000012462587981 */ /* 0x000ee4000c1e1100 */
[----:B---3--:R-:W-:-:S05]  /*2260*/  PRMT R56, R88, 0x8880, RZ ;  /* 0x0000888058387816 */ /* 0x008fca00000000ff */
[----:B------:R-:W-:-:S07]  /*2270*/  IMAD R89, R56, R23, RZ ;  /* 0x0000001738597224 */ /* 0x000fce00078e02ff */
.L_x_38:
[----:B------:R-:W-:Y:S05]  /*2280*/  BSYNC B1 ;  /* 0x0000000000017941 */ /* 0x000fea0003800000 */
.L_x_37:
[----:B------:R-:W-:Y:S01]  /*2290*/  @!P4 IMAD R59, R59, R22, R89 ;  /* 0x000000163b3bc224 */ /* 0x000fe200078e0259 */
[----:B------:R-:W-:Y:S04]  /*22a0*/  BSSY B1, `(.L_x_39) ;  /* 0x0000006000017945 */ /* 0x000fe80003800000 */
[----:B------:R3:W-:Y:S01]  /*22b0*/  @!P4 STG.E.U8 desc[UR36][R6.64+0x1], R59 ;  /* 0x0000013b0600c986 */ /* 0x0007e2000c101124 */
[----:B------:R-:W-:Y:S05]  /*22c0*/  @P3 BRA `(.L_x_40) ;  /* 0x00000000000c3947 */ /* 0x000fea0003800000 */
[----:B------:R-:W4:Y:S02]  /*22d0*/  LDG.E.U8 R88, desc[UR36][R94.64+0x8] ;  /* 0x000008245e587981 */ /* 0x000f24000c1e1100 */
[----:B----4-:R-:W-:-:S05]  /*22e0*/  PRMT R56, R88, 0x8880, RZ ;  /* 0x0000888058387816 */ /* 0x010fca00000000ff */
[----:B------:R-:W-:-:S07]  /*22f0*/  IMAD R89, R56, R23, RZ ;  /* 0x0000001738597224 */ /* 0x000fce00078e02ff */
.L_x_40:
[----:B------:R-:W-:Y:S05]  /*2300*/  BSYNC B1 ;  /* 0x0000000000017941 */ /* 0x000fea0003800000 */
.L_x_39:
[----:B--2---:R-:W-:Y:S01]  /*2310*/  @!P3 IMAD R57, R60, R22, R89 ;  /* 0x000000163c39b224 */ /* 0x004fe200078e0259 */
[----:B------:R-:W-:Y:S04]  /*2320*/  BSSY B1, `(.L_x_41) ;  /* 0x0000006000017945 */ /* 0x000fe80003800000 */
[----:B------:R2:W-:Y:S01]  /*2330*/  @!P3 STG.E.U8 desc[UR36][R92.64+0x8], R57 ;  /* 0x000008395c00b986 */ /* 0x0005e2000c101124 */
[----:B------:R-:W-:Y:S05]  /*2340*/  @P5 BRA `(.L_x_42) ;  /* 0x00000000000c5947 */ /* 0x000fea0003800000 */
[----:B------:R-:W4:Y:S02]  /*2350*/  LDG.E.U8 R88, desc[UR36][R94.64+0x9] ;  /* 0x000009245e587981 */ /* 0x000f24000c1e1100 */
[----:B----4-:R-:W-:-:S05]  /*2360*/  PRMT R56, R88, 0x8880, RZ ;  /* 0x0000888058387816 */ /* 0x010fca00000000ff */
[----:B------:R-:W-:-:S07]  /*2370*/  IMAD R89, R56, R23, RZ ;  /* 0x0000001738597224 */ /* 0x000fce00078e02ff */
.L_x_42:
[----:B------:R-:W-:Y:S05]  /*2380*/  BSYNC B1 ;  /* 0x0000000000017941 */ /* 0x000fea0003800000 */
.L_x_41:
[----:B------:R-:W-:Y:S01]  /*2390*/  @!P5 IMAD R61, R61, R22, R89 ;  /* 0x000000163d3dd224 */ /* 0x000fe200078e0259 */
[----:B------:R-:W-:Y:S04]  /*23a0*/  BSSY B1, `(.L_x_43) ;  /* 0x0000006000017945 */ /* 0x000fe80003800000 */
[----:B------:R4:W-:Y:S01]  /*23b0*/  @!P5 STG.E.U8 desc[UR36][R92.64+0x9], R61 ;  /* 0x0000093d5c00d986 */ /* 0x0009e2000c101124 */
[----:B------:R-:W-:Y:S05]  /*23c0*/  @P2 BRA `(.L_x_44) ;  /* 0x00000000000c2947 */ /* 0x000fea0003800000 */
[----:B------:R-:W5:Y:S02]  /*23d0*/  LDG.E.U8 R88, desc[UR36][R98.64+0x8] ;  /* 0x0000082462587981 */ /* 0x000f64000c1e1100 */
[----:B-----5:R-:W-:-:S05]  /*23e0*/  PRMT R56, R88, 0x8880, RZ ;  /* 0x0000888058387816 */ /* 0x020fca00000000ff */
[----:B------:R-:W-:-:S07]  /*23f0*/  IMAD R89, R56, R23, RZ ;  /* 0x0000001738597224 */ /* 0x000fce00078e02ff */
.L_x_44:
[----:B------:R-:W-:Y:S05]  /*2400*/  BSYNC B1 ;  /* 0x0000000000017941 */ /* 0x000fea0003800000 */
.L_x_43:
        /* <DEDUP_REMOVED lines=8> */
[----:B------:R-:W5:Y:S02]  /*2490*/  LDG.E.U8 R88, desc[UR36][R98.64+0x9] ;  /* 0x0000092462587981 */ /* 0x000f64000c1e1100 */
[----:B-----5:R-:W-:-:S05]  /*24a0*/  PRMT R56, R88, 0x8880, RZ ;  /* 0x0000888058387816 */ /* 0x020fca00000000ff */
[----:B------:R-:W-:-:S07]  /*24b0*/  IMAD R89, R56, R23, RZ ;  /* 0x0000001738597224 */ /* 0x000fce00078e02ff */
.L_x_46:
[----:B------:R-:W-:Y:S05]  /*24c0*/  BSYNC B1 ;  /* 0x0000000000017941 */ /* 0x000fea0003800000 */
.L_x_45:
[----:B------:R-:W-:Y:S01]  /*24d0*/  @!P4 IMAD R63, R63, R22, R89 ;  /* 0x000000163f3fc224 */ /* 0x000fe200078e0259 */
[----:B------:R-:W-:Y:S04]  /*24e0*/  BSSY B1, `(.L_x_47) ;  /* 0x0000006000017945 */ /* 0x000fe80003800000 */
[----:B------:R0:W-:Y:S01]  /*24f0*/  @!P4 STG.E.U8 desc[UR36][R6.64+0x9], R63 ;  /* 0x0000093f0600c986 */ /* 0x0001e2000c101124 */
[----:B------:R-:W-:Y:S05]  /*2500*/  @P3 BRA `(.L_x_48) ;  /* 0x00000000000c3947 */ /* 0x000fea0003800000 */
[----:B------:R-:W5:Y:S02]  /*2510*/  LDG.E.U8 R88, desc[UR36][R94.64+0x10] ;  /* 0x000010245e587981 */ /* 0x000f64000c1e1100 */
[----:B-----5:R-:W-:-:S05]  /*2520*/  PRMT R56, R88, 0x8880, RZ ;  /* 0x0000888058387816 */ /* 0x020fca00000000ff */
[----:B------:R-:W-:-:S07]  /*2530*/  IMAD R89, R56, R23, RZ ;  /* 0x0000001738597224 */ /* 0x000fce00078e02ff */
.L_x_48:
[----:B------:R-:W-:Y:S05]  /*2540*/  BSYNC B1 ;  /* 0x0000000000017941 */ /* 0x000fea0003800000 */
.L_x_47:
[----:B--2---:R-:W-:Y:S01]  /*2550*/  @!P3 IMAD R57, R64, R22, R89 ;  /* 0x000000164039b224 */ /* 0x004fe200078e0259 */
[----:B------:R-:W-:Y:S04]  /*2560*/  BSSY B1, `(.L_x_49) ;  /* 0x0000006000017945 */ /* 0x000fe80003800000 */
[----:B------:R2:W-:Y:S01]  /*2570*/  @!P3 STG.E.U8 desc[UR36][R92.64+0x10], R57 ;  /* 0x000010395c00b986 */ /* 0x0005e2000c101124 */
[----:B------:R-:W-:Y:S05]  /*2580*/  @P5 BRA `(.L_x_50) ;  /* 0x00000000000c5947 */ /* 0x000fea0003800000 */
[----:B------:R-:W5:Y:S02]  /*2590*/  LDG.E.U8 R88, desc[UR36][R94.64+0x11] ;  /* 0x000011245e587981 */ /* 0x000f64000c1e1100 */
[----:B-----5:R-:W-:-:S05]  /*25a0*/  PRMT R56, R88, 0x8880, RZ ;  /* 0x0000888058387816 */ /* 0x020fca00000000ff */
[----:B------:R-:W-:-:S07]  /*25b0*/  IMAD R89, R56, R23, RZ ;  /* 0x0000001738597224 */ /* 0x000fce00078e02ff */
.L_x_50:
[----:B------:R-:W-:Y:S05]  /*25c0*/  BSYNC B1 ;  /* 0x0000000000017941 */ /* 0x000fea0003800000 */
.L_x_49:
[----:B------:R-:W-:Y:S01]  /*25d0*/  @!P5 IMAD R65, R65, R22, R89 ;  /* 0x000000164141d224 */ /* 0x000fe200078e0259 */
[----:B------:R-:W-:Y:S04]  /*25e0*/  BSSY B1, `(.L_x_51) ;  /* 0x0000006000017945 */ /* 0x000fe80003800000 */
[----:B------:R0:W-:Y:S01]  /*25f0*/  @!P5 STG.E.U8 desc[UR36][R92.64+0x11], R65 ;  /* 0x000011415c00d986 */ /* 0x0001e2000c101124 */
[----:B------:R-:W-:Y:S05]  /*2600*/  @P2 BRA `(.L_x_52) ;  /* 0x00000000000c2947 */ /* 0x000fea0003800000 */
[----:B------:R-:W5:Y:S02]  /*2610*/  LDG.E.U8 R88, desc[UR36][R98.64+0x10] ;  /* 0x0000102462587981 */ /* 0x000f64000c1e1100 */
[----:B-----5:R-:W-:-:S05]  /*2620*/  PRMT R56, R88, 0x8880, RZ ;  /* 0x0000888058387816 */ /* 0x020fca00000000ff */
[----:B------:R-:W-:-:S07]  /*2630*/  IMAD R89, R56, R23, RZ ;  /* 0x0000001738597224 */ /* 0x000fce00078e02ff */
.L_x_52:
[----:B------:R-:W-:Y:S05]  /*2640*/  BSYNC B1 ;  /* 0x0000000000017941 */ /* 0x000fea0003800000 */
.L_x_51:
        /* <DEDUP_REMOVED lines=11> */
.L_x_54:
[----:B------:R-:W-:Y:S05]  /*2700*/  BSYNC B1 ;  /* 0x0000000000017941 */ /* 0x000fea0003800000 */
.L_x_53:
[----:B------:R-:W-:Y:S01]  /*2710*/  @!P4 IMAD R67, R67, R22, R89 ;  /* 0x000000164343c224 */ /* 0x000fe200078e0259 */
[----:B------:R-:W-:Y:S04]  /*2720*/  BSSY B1, `(.L_x_55) ;  /* 0x0000006000017945 */ /* 0x000fe80003800000 */
[----:B------:R0:W-:Y:S01]  /*2730*/  @!P4 STG.E.U8 desc[UR36][R6.64+0x11], R67 ;  /* 0x000011430600c986 */ /* 0x0001e2000c101124 */
[----:B------:R-:W-:Y:S05]  /*2740*/  @P3 BRA `(.L_x_56) ;  /* 0x00000000000c3947 */ /* 0x000fea0003800000 */
[----:B------:R-:W5:Y:S02]  /*2750*/  LDG.E.U8 R88, desc[UR36][R94.64+0x18] ;  /* 0x000018245e587981 */ /* 0x000f64000c1e1100 */
[----:B-----5:R-:W-:-:S05]  /*2760*/  PRMT R56, R88, 0x8880, RZ ;  /* 0x0000888058387816 */ /* 0x020fca00000000ff */
[----:B------:R-:W-:-:S07]  /*2770*/  IMAD R89, R56, R23, RZ ;  /* 0x0000001738597224 */ /* 0x000fce00078e02ff */
.L_x_56:
[----:B------:R-:W-:Y:S05]  /*2780*/  BSYNC B1 ;  /* 0x0000000000017941 */ /* 0x000fea0003800000 */
.L_x_55:
[----:B--2---:R-:W-:Y:S01]  /*2790*/  @!P3 IMAD R57, R68, R22, R89 ;  /* 0x000000164439b224 */ /* 0x004fe200078e0259 */
[----:B------:R-:W-:Y:S04]  /*27a0*/  BSSY B1, `(.L_x_57) ;  /* 0x0000006000017945 */ /* 0x000fe80003800000 */
[----:B------:R2:W-:Y:S01]  /*27b0*/  @!P3 STG.E.U8 desc[UR36][R92.64+0x18], R57 ;  /* 0x000018395c00b986 */ /* 0x0005e2000c101124 */
[----:B------:R-:W-:Y:S05]  /*27c0*/  @P5 BRA `(.L_x_58) ;  /* 0x00000000000c5947 */ /* 0x000fea0003800000 */
[----:B------:R-:W5:Y:S02]  /*27d0*/  LDG.E.U8 R88, desc[UR36][R94.64+0x19] ;  /* 0x000019245e587981 */ /* 0x000f64000c1e1100 */
[----:B-----5:R-:W-:-:S05]  /*27e0*/  PRMT R56, R88, 0x8880, RZ ;  /* 0x0000888058387816 */ /* 0x020fca00000000ff */
[----:B------:R-:W-:-:S07]  /*27f0*/  IMAD R89, R56, R23, RZ ;  /* 0x0000001738597224 */ /* 0x000fce00078e02ff */
.L_x_58:
[----:B------:R-:W-:Y:S05]  /*2800*/  BSYNC B1 ;  /* 0x0000000000017941 */ /* 0x000fea0003800000 */
.L_x_57:
[----:B------:R-:W-:Y:S01]  /*2810*/  @!P5 IMAD R69, R69, R22, R89 ;  /* 0x000000164545d224 */ /* 0x000fe200078e0259 */
[----:B------:R-:W-:Y:S04]  /*2820*/  BSSY B1, `(.L_x_59) ;  /* 0x0000006000017945 */ /* 0x000fe80003800000 */
[----:B------:R0:W-:Y:S01]  /*2830*/  @!P5 STG.E.U8 desc[UR36][R92.64+0x19], R69 ;  /* 0x000019455c00d986 */ /* 0x0001e2000c101124 */
[----:B------:R-:W-:Y:S05]  /*2840*/  @P2 BRA `(.L_x_60) ;  /* 0x00000000000c2947 */ /* 0x000fea0003800000 */
[----:B------:R-:W5:Y:S02]  /*2850*/  LDG.E.U8 R88, desc[UR36][R98.64+0x18] ;  /* 0x0000182462587981 */ /* 0x000f64000c1e1100 */
[----:B-----5:R-:W-:-:S05]  /*2860*/  PRMT R56, R88, 0x8880, RZ ;  /* 0x0000888058387816 */ /* 0x020fca00000000ff */
[----:B------:R-:W-:-:S07]  /*2870*/  IMAD R89, R56, R23, RZ ;  /* 0x0000001738597224 */ /* 0x000fce00078e02ff */
.L_x_60:
[----:B------:R-:W-:Y:S05]  /*2880*/  BSYNC B1 ;  /* 0x0000000000017941 */ /* 0x000fea0003800000 */
.L_x_59:
        /* <DEDUP_REMOVED lines=11> */
.L_x_62:
[----:B------:R-:W-:Y:S05]  /*2940*/  BSYNC B1 ;  /* 0x0000000000017941 */ /* 0x000fea0003800000 */
.L_x_61:
[----:B------:R-:W-:Y:S01]  /*2950*/  @!P4 IMAD R71, R71, R22, R89 ;  /* 0x000000164747c224 */ /* 0x000fe200078e0259 */
[----:B------:R-:W-:Y:S04]  /*2960*/  BSSY B1, `(.L_x_63) ;  /* 0x0000006000017945 */ /* 0x000fe80003800000 */
[----:B------:R0:W-:Y:S01]  /*2970*/  @!P4 STG.E.U8 desc[UR36][R6.64+0x19], R71 ;  /* 0x000019470600c986 */ /* 0x0001e2000c101124 */
[----:B------:R-:W-:Y:S05]  /*2980*/  @P3 BRA `(.L_x_64) ;  /* 0x00000000000c3947 */ /* 0x000fea0003800000 */
[----:B------:R-:W5:Y:S02]  /*2990*/  LDG.E.U8 R88, desc[UR36][R94.64+0x20] ;  /* 0x000020245e587981 */ /* 0x000f64000c1e1100 */
[----:B-----5:R-:W-:-:S05]  /*29a0*/  PRMT R56, R88, 0x8880, RZ ;  /* 0x0000888058387816 */ /* 0x020fca00000000ff */
[----:B------:R-:W-:-:S07]  /*29b0*/  IMAD R89, R56, R23, RZ ;  /* 0x0000001738597224 */ /* 0x000fce00078e02ff */
.L_x_64:
[----:B------:R-:W-:Y:S05]  /*29c0*/  BSYNC B1 ;  /* 0x0000000000017941 */ /* 0x000fea0003800000 */
.L_x_63:
[----:B--2---:R-:W-:Y:S01]  /*29d0*/  @!P3 IMAD R57, R72, R22, R89 ;  /* 0x000000164839b224 */ /* 0x004fe200078e0259 */
[----:B------:R-:W-:Y:S04]  /*29e0*/  BSSY B1, `(.L_x_65) ;  /* 0x0000006000017945 */ /* 0x000fe80003800000 */
[----:B------:R2:W-:Y:S01]  /*29f0*/  @!P3 STG.E.U8 desc[UR36][R92.64+0x20], R57 ;  /* 0x000020395c00b986 */ /* 0x0005e2000c101124 */
[----:B------:R-:W-:Y:S05]  /*2a00*/  @P5 BRA `(.L_x_66) ;  /* 0x00000000000c5947 */ /* 0x000fea0003800000 */
[----:B------:R-:W5:Y:S02]  /*2a10*/  LDG.E.U8 R88, desc[UR36][R94.64+0x21] ;  /* 0x000021245e587981 */ /* 0x000f64000c1e1100 */
[----:B-----5:R-:W-:-:S05]  /*2a20*/  PRMT R56, R88, 0x8880, RZ ;  /* 0x0000888058387816 */ /* 0x020fca00000000ff */
[----:B------:R-:W-:-:S07]  /*2a30*/  IMAD R89, R56, R23, RZ ;  /* 0x0000001738597224 */ /* 0x000fce00078e02ff */
.L_x_66:
[----:B------:R-:W-:Y:S05]  /*2a40*/  BSYNC B1 ;  /* 0x0000000000017941 */ /* 0x000fea0003800000 */
.L_x_65:
[----:B------:R-:W-:Y:S01]  /*2a50*/  @!P5 IMAD R73, R73, R22, R89 ;  /* 0x000000164949d224 */ /* 0x000fe200078e0259 */
[----:B------:R-:W-:Y:S04]  /*2a60*/  BSSY B1, `(.L_x_67) ;  /* 0x0000006000017945 */ /* 0x000fe80003800000 */
[----:B------:R0:W-:Y:S01]  /*2a70*/  @!P5 STG.E.U8 desc[UR36][R92.64+0x21], R73 ;  /* 0x000021495c00d986 */ /* 0x0001e2000c101124 */
[----:B------:R-:W-:Y:S05]  /*2a80*/  @P2 BRA `(.L_x_68) ;  /* 0x00000000000c2947 */ /* 0x000fea0003800000 */
[----:B------:R-:W5:Y:S02]  /*2a90*/  LDG.E.U8 R88, desc[UR36][R98.64+0x20] ;  /* 0x0000202462587981 */ /* 0x000f64000c1e1100 */
[----:B-----5:R-:W-:-:S05]  /*2aa0*/  PRMT R56, R88, 0x8880, RZ ;  /* 0x0000888058387816 */ /* 0x020fca00000000ff */
[----:B------:R-:W-:-:S07]  /*2ab0*/  IMAD R89, R56, R23, RZ ;  /* 0x0000001738597224 */ /* 0x000fce00078e02ff */
.L_x_68:
[----:B------:R-:W-:Y:S05]  /*2ac0*/  BSYNC B1 ;  /* 0x0000000000017941 */ /* 0x000fea0003800000 */
.L_x_67:
        /* <DEDUP_REMOVED lines=11> */
.L_x_70:
[----:B------:R-:W-:Y:S05]  /*2b80*/  BSYNC B1 ;  /* 0x0000000000017941 */ /* 0x000fea0003800000 */
.L_x_69:
[----:B------:R-:W-:Y:S01]  /*2b90*/  @!P4 IMAD R75, R75, R22, R89 ;  /* 0x000000164b4bc224 */ /* 0x000fe200078e0259 */
[----:B------:R-:W-:Y:S04]  /*2ba0*/  BSSY B1, `(.L_x_71) ;  /* 0x0000006000017945 */ /* 0x000fe80003800000 */
[----:B------:R0:W-:Y:S01]  /*2bb0*/  @!P4 STG.E.U8 desc[UR36][R6.64+0x21], R75 ;  /* 0x0000214b0600c986 */ /* 0x0001e2000c101124 */
[----:B------:R-:W-:Y:S05]  /*2bc0*/  @P3 BRA `(.L_x_72) ;  /* 0x00000000000c3947 */ /* 0x000fea0003800000 */
[----:B------:R-:W5:Y:S02]  /*2bd0*/  LDG.E.U8 R88, desc[UR36][R94.64+0x28] ;  /* 0x000028245e587981 */ /* 0x000f64000c1e1100 */
[----:B-----5:R-:W-:-:S05]  /*2be0*/  PRMT R56, R88, 0x8880, RZ ;  /* 0x0000888058387816 */ /* 0x020fca00000000ff */
[----:B------:R-:W-:-:S07]  /*2bf0*/  IMAD R89, R56, R23, RZ ;  /* 0x0000001738597224 */ /* 0x000fce00078e02ff */
.L_x_72:
[----:B------:R-:W-:Y:S05]  /*2c00*/  BSYNC B1 ;  /* 0x0000000000017941 */ /* 0x000fea0003800000 */
.L_x_71:
[----:B--2---:R-:W-:Y:S01]  /*2c10*/  @!P3 IMAD R57, R76, R22, R89 ;  /* 0x000000164c39b224 */ /* 0x004fe200078e0259 */
[----:B------:R-:W-:Y:S04]  /*2c20*/  BSSY B1, `(.L_x_73) ;  /* 0x0000006000017945 */ /* 0x000fe80003800000 */
[----:B------:R2:W-:Y:S01]  /*2c30*/  @!P3 STG.E.U8 desc[UR36][R92.64+0x28], R57 ;  /* 0x000028395c00b986 */ /* 0x0005e2000c101124 */
[----:B------:R-:W-:Y:S05]  /*2c40*/  @P5 BRA `(.L_x_74) ;  /* 0x00000000000c5947 */ /* 0x000fea0003800000 */
[----:B------:R-:W5:Y:S02]  /*2c50*/  LDG.E.U8 R88, desc[UR36][R94.64+0x29] ;  /* 0x000029245e587981 */ /* 0x000f64000c1e1100 */
[----:B-----5:R-:W-:-:S05]  /*2c60*/  PRMT R56, R88, 0x8880, RZ ;  /* 0x0000888058387816 */ /* 0x020fca00000000ff */
[----:B------:R-:W-:-:S07]  /*2c70*/  IMAD R89, R56, R23, RZ ;  /* 0x0000001738597224 */ /* 0x000fce00078e02ff */
.L_x_74:
[----:B------:R-:W-:Y:S05]  /*2c80*/  BSYNC B1 ;  /* 0x0000000000017941 */ /* 0x000fea0003800000 */
.L_x_73:
[----:B------:R-:W-:Y:S01]  /*2c90*/  @!P5 IMAD R77, R77, R22, R89 ;  /* 0x000000164d4dd224 */ /* 0x000fe200078e0259 */
[----:B------:R-:W-:Y:S04]  /*2ca0*/  BSSY B1, `(.L_x_75) ;  /* 0x0000006000017945 */ /* 0x000fe80003800000 */
[----:B------:R0:W-:Y:S01]  /*2cb0*/  @!P5 STG.E.U8 desc[UR36][R92.64+0x29], R77 ;  /* 0x0000294d5c00d986 */ /* 0x0001e2000c101124 */
[----:B------:R-:W-:Y:S05]  /*2cc0*/  @P2 BRA `(.L_x_76) ;  /* 0x00000000000c2947 */ /* 0x000fea0003800000 */
[----:B------:R-:W5:Y:S02]  /*2cd0*/  LDG.E.U8 R88, desc[UR36][R98.64+0x28] ;  /* 0x0000282462587981 */ /* 0x000f64000c1e1100 */
[----:B-----5:R-:W-:-:S05]  /*2ce0*/  PRMT R56, R88, 0x8880, RZ ;  /* 0x0000888058387816 */ /* 0x020fca00000000ff */
[----:B------:R-:W-:-:S07]  /*2cf0*/  IMAD R89, R56, R23, RZ ;  /* 0x0000001738597224 */ /* 0x000fce00078e02ff */
.L_x_76:
[----:B------:R-:W-:Y:S05]  /*2d00*/  BSYNC B1 ;  /* 0x0000000000017941 */ /* 0x000fea0003800000 */
.L_x_75:
        /* <DEDUP_REMOVED lines=11> */
.L_x_78:
[----:B------:R-:W-:Y:S05]  /*2dc0*/  BSYNC B1 ;  /* 0x0000000000017941 */ /* 0x000fea0003800000 */
.L_x_77:
[----:B------:R-:W-:Y:S01]  /*2dd0*/  @!P4 IMAD R79, R79, R22, R89 ;  /* 0x000000164f4fc224 */ /* 0x000fe200078e0259 */
[----:B------:R-:W-:Y:S04]  /*2de0*/  BSSY B1, `(.L_x_79) ;  /* 0x0000006000017945 */ /* 0x000fe80003800000 */
[----:B------:R0:W-:Y:S01]  /*2df0*/  @!P4 STG.E.U8 desc[UR36][R6.64+0x29], R79 ;  /* 0x0000294f0600c986 */ /* 0x0001e2000c101124 */
[----:B------:R-:W-:Y:S05]  /*2e00*/  @P3 BRA `(.L_x_80) ;  /* 0x00000000000c3947 */ /* 0x000fea0003800000 */
[----:B------:R-:W5:Y:S02]  /*2e10*/  LDG.E.U8 R88, desc[UR36][R94.64+0x30] ;  /* 0x000030245e587981 */ /* 0x000f64000c1e1100 */
[----:B-----5:R-:W-:-:S05]  /*2e20*/  PRMT R56, R88, 0x8880, RZ ;  /* 0x0000888058387816 */ /* 0x020fca00000000ff */
[----:B------:R-:W-:-:S07]  /*2e30*/  IMAD R89, R56, R23, RZ ;  /* 0x0000001738597224 */ /* 0x000fce00078e02ff */
.L_x_80:
[----:B------:R-:W-:Y:S05]  /*2e40*/  BSYNC B1 ;  /* 0x0000000000017941 */ /* 0x000fea0003800000 */
.L_x_79:
[----:B--2---:R-:W-:Y:S01]  /*2e50*/  @!P3 IMAD R57, R80, R22, R89 ;  /* 0x000000165039b224 */ /* 0x004fe200078e0259 */
[----:B------:R-:W-:Y:S04]  /*2e60*/  BSSY B1, `(.L_x_81) ;  /* 0x0000006000017945 */ /* 0x000fe80003800000 */
[----:B------:R2:W-:Y:S01]  /*2e70*/  @!P3 STG.E.U8 desc[UR36][R92.64+0x30], R57 ;  /* 0x000030395c00b986 */ /* 0x0005e2000c101124 */
[----:B------:R-:W-:Y:S05]  /*2e80*/  @P5 BRA `(.L_x_82) ;  /* 0x00000000000c5947 */ /* 0x000fea0003800000 */
[----:B------:R-:W5:Y:S02]  /*2e90*/  LDG.E.U8 R88, desc[UR36][R94.64+0x31] ;  /* 0x000031245e587981 */ /* 0x000f64000c1e1100 */
[----:B-----5:R-:W-:-:S05]  /*2ea0*/  PRMT R56, R88, 0x8880, RZ ;  /* 0x0000888058387816 */ /* 0x020fca00000000ff */
[----:B------:R-:W-:-:S07]  /*2eb0*/  IMAD R89, R56, R23, RZ ;  /* 0x0000001738597224 */ /* 0x000fce00078e02ff */
.L_x_82:
[----:B------:R-:W-:Y:S05]  /*2ec0*/  BSYNC B1 ;  /* 0x0000000000017941 */ /* 0x000fea0003800000 */
.L_x_81:
[----:B------:R-:W-:Y:S01]  /*2ed0*/  @!P5 IMAD R81, R81, R22, R89 ;  /* 0x000000165151d224 */ /* 0x000fe200078e0259 */
[----:B------:R-:W-:Y:S04]  /*2ee0*/  BSSY B1, `(.L_x_83) ;  /* 0x0000006000017945 */ /* 0x000fe80003800000 */
[----:B------:R0:W-:Y:S01]  /*2ef0*/  @!P5 STG.E.U8 desc[UR36][R92.64+0x31], R81 ;  /* 0x000031515c00d986 */ /* 0x0001e2000c101124 */
[----:B------:R-:W-:Y:S05]  /*2f00*/  @P2 BRA `(.L_x_84) ;  /* 0x00000000000c2947 */ /* 0x000fea0003800000 */
[----:B------:R-:W5:Y:S02]  /*2f10*/  LDG.E.U8 R88, desc[UR36][R98.64+0x30] ;  /* 0x0000302462587981 */ /* 0x000f64000c1e1100 */
[----:B-----5:R-:W-:-:S05]  /*2f20*/  PRMT R56, R88, 0x8880, RZ ;  /* 0x0000888058387816 */ /* 0x020fca00000000ff */
[----:B------:R-:W-:-:S07]  /*2f30*/  IMAD R89, R56, R23, RZ ;  /* 0x0000001738597224 */ /* 0x000fce00078e02ff */
.L_x_84:
[----:B------:R-:W-:Y:S05]  /*2f40*/  BSYNC B1 ;  /* 0x0000000000017941 */ /* 0x000fea0003800000 */
.L_x_83:
[C---:B------:R-:W-:Y:S01]  /*2f50*/  ISETP.LT.OR P4, PT, R3.reuse, 0x32, !P1 ;  /* 0x000000320300780c */ /* 0x040fe20004f81670 */
[----:B--2---:R-:W-:Y:S01]  /*2f60*/  @!P2 IMAD R57, R82, R22, R89 ;  /* 0x000000165239a224 */ /* 0x004fe200078e0259 */
[----:B------:R-:W-:Y:S01]  /*2f70*/  BSSY B1, `(.L_x_85) ;  /* 0x000000b000017945 */ /* 0x000fe20003800000 */
[----:B------:R-:W-:Y:S02]  /*2f80*/  ISETP.LT.OR P3, PT, R3, 0x39, !P0 ;  /* 0x000000390300780c */ /* 0x000fe40004761670 */
[----:B------:R-:W-:Y:S01]  /*2f90*/  IADD3 R103, P5, R103, 0x80, RZ ;  /* 0x0000008067677810 */ /* 0x000fe20007fbe0ff */
[----:B------:R2:W-:Y:S01]  /*2fa0*/  @!P2 STG.E.U8 desc[UR36][R6.64+0x30], R57 ;  /* 0x000030390600a986 */ /* 0x0005e2000c101124 */
[C---:B------:R-:W-:Y:S02]  /*2fb0*/  ISETP.LT.OR P2, PT, R3.reuse, 0x39, !P1 ;  /* 0x000000390300780c */ /* 0x040fe40004f41670 */
[C---:B------:R-:W-:Y:S02]  /*2fc0*/  ISETP.LT.OR P0, PT, R3.reuse, 0x3a, !P0 ;  /* 0x0000003a0300780c */ /* 0x040fe40004701670 */
[----:B------:R-:W-:-:S02]  /*2fd0*/  ISETP.LT.OR P1, PT, R3, 0x3a, !P1 ;  /* 0x0000003a0300780c */ /* 0x000fc40004f21670 */
[----:B------:R-:W-:Y:S11]  /*2fe0*/  @P4 BRA `(.L_x_86) ;  /* 0x00000000000c4947 */ /* 0x000ff60003800000 */
[----:B------:R-:W5:Y:S02]  /*2ff0*/  LDG.E.U8 R88, desc[UR36][R98.64+0x31] ;  /* 0x0000312462587981 */ /* 0x000f64000c1e1100 */
[----:B-----5:R-:W-:-:S05]  /*3000*/  PRMT R56, R88, 0x8880, RZ ;  /* 0x0000888058387816 */ /* 0x020fca00000000ff */
[----:B------:R-:W-:-:S07]  /*3010*/  IMAD R89, R56, R23, RZ ;  /* 0x0000001738597224 */ /* 0x000fce00078e02ff */
.L_x_86:
[----:B------:R-:W-:Y:S05]  /*3020*/  BSYNC B1 ;  /* 0x0000000000017941 */ /* 0x000fea0003800000 */
.L_x_85:
[----:B------:R-:W-:Y:S01]  /*3030*/  @!P4 IMAD R83, R83, R22, R89 ;  /* 0x000000165353c224 */ /* 0x000fe200078e0259 */
[----:B------:R-:W-:Y:S04]  /*3040*/  BSSY B1, `(.L_x_87) ;  /* 0x0000006000017945 */ /* 0x000fe80003800000 */
[----:B------:R0:W-:Y:S01]  /*3050*/  @!P4 STG.E.U8 desc[UR36][R6.64+0x31], R83 ;  /* 0x000031530600c986 */ /* 0x0001e2000c101124 */
[----:B------:R-:W-:Y:S05]  /*3060*/  @P3 BRA `(.L_x_88) ;  /* 0x00000000000c3947 */ /* 0x000fea0003800000 */
[----:B------:R-:W5:Y:S02]  /*3070*/  LDG.E.U8 R88, desc[UR36][R94.64+0x38] ;  /* 0x000038245e587981 */ /* 0x000f64000c1e1100 */
[----:B-----5:R-:W-:-:S05]  /*3080*/  PRMT R56, R88, 0x8880, RZ ;  /* 0x0000888058387816 */ /* 0x020fca00000000ff */
[----:B------:R-:W-:-:S07]  /*3090*/  IMAD R89, R56, R23, RZ ;  /* 0x0000001738597224 */ /* 0x000fce00078e02ff */
.L_x_88:
[----:B------:R-:W-:Y:S05]  /*30a0*/  BSYNC B1 ;  /* 0x0000000000017941 */ /* 0x000fea0003800000 */
.L_x_87:
[----:B--2---:R-:W-:Y:S01]  /*30b0*/  @!P3 IMAD R57, R84, R22, R89 ;  /* 0x000000165439b224 */ /* 0x004fe200078e0259 */
[----:B------:R-:W-:Y:S01]  /*30c0*/  BSSY B1, `(.L_x_89) ;  /* 0x0000007000017945 */ /* 0x000fe20003800000 */
[----:B------:R-:W-:-:S03]  /*30d0*/  IMAD.X R5, RZ, RZ, R5, P5 ;  /* 0x000000ffff057224 */ /* 0x000fc600028e0605 */
[----:B------:R2:W-:Y:S01]  /*30e0*/  @!P3 STG.E.U8 desc[UR36][R92.64+0x38], R57 ;  /* 0x000038395c00b986 */ /* 0x0005e2000c101124 */
[----:B------:R-:W-:Y:S05]  /*30f0*/  @P0 BRA `(.L_x_90) ;  /* 0x00000000000c0947 */ /* 0x000fea0003800000 */
[----:B------:R-:W5:Y:S02]  /*3100*/  LDG.E.U8 R88, desc[UR36][R94.64+0x39] ;  /* 0x000039245e587981 */ /* 0x000f64000c1e1100 */
[----:B-----5:R-:W-:-:S05]  /*3110*/  PRMT R4, R88, 0x8880, RZ ;  /* 0x0000888058047816 */ /* 0x020fca00000000ff */
[----:B------:R-:W-:-:S07]  /*3120*/  IMAD R89, R4, R23, RZ ;  /* 0x0000001704597224 */ /* 0x000fce00078e02ff */
.L_x_90:
[----:B------:R-:W-:Y:S05]  /*3130*/  BSYNC B1 ;  /* 0x0000000000017941 */ /* 0x000fea0003800000 */
.L_x_89:
[----:B------:R-:W-:Y:S01]  /*3140*/  @!P0 IMAD R85, R85, R22, R89 ;  /* 0x0000001655558224 */ /* 0x000fe200078e0259 */
[----:B------:R-:W-:Y:S01]  /*3150*/  BSSY B1, `(.L_x_91) ;  /* 0x0000007000017945 */ /* 0x000fe20003800000 */
[----:B------:R-:W-:-:S03]  /*3160*/  IMAD R56, R5, R90, RZ ;  /* 0x0000005a05387224 */ /* 0x000fc600078e02ff */
[----:B------:R0:W-:Y:S01]  /*3170*/  @!P0 STG.E.U8 desc[UR36][R92.64+0x39], R85 ;  /* 0x000039555c008986 */ /* 0x0001e2000c101124 */
[----:B------:R-:W-:Y:S05]  /*3180*/  @P2 BRA `(.L_x_92) ;  /* 0x00000000000c2947 */ /* 0x000fea0003800000 */
[----:B------:R-:W5:Y:S02]  /*3190*/  LDG.E.U8 R88, desc[UR36][R98.64+0x38] ;  /* 0x0000382462587981 */ /* 0x000f64000c1e1100 */
[----:B-----5:R-:W-:-:S05]  /*31a0*/  PRMT R4, R88, 0x8880, RZ ;  /* 0x0000888058047816 */ /* 0x020fca00000000ff */
[----:B------:R-:W-:-:S07]  /*31b0*/  IMAD R89, R4, R23, RZ ;  /* 0x0000001704597224 */ /* 0x000fce00078e02ff */
.L_x_92:
[----:B------:R-:W-:Y:S05]  /*31c0*/  BSYNC B1 ;  /* 0x0000000000017941 */ /* 0x000fea0003800000 */
.L_x_91:
[----:B------:R-:W-:Y:S01]  /*31d0*/  @!P2 IMAD R5, R86, R22, R89 ;  /* 0x000000165605a224 */ /* 0x000fe200078e0259 */
[----:B------:R-:W-:Y:S01]  /*31e0*/  BSSY B1, `(.L_x_93) ;  /* 0x0000009000017945 */ /* 0x000fe20003800000 */
[C---:B--2---:R-:W-:Y:S02]  /*31f0*/  IMAD R57, R103.reuse, R91, R56 ;  /* 0x0000005b67397224 */ /* 0x044fe400078e0238 */
[CC--:B------:R-:W-:Y:S01]  /*3200*/  IMAD.WIDE.U32 R96, R103.reuse, R90.reuse, R96 ;  /* 0x0000005a67607225 */ /* 0x0c0fe200078e0060 */
[----:B------:R2:W-:Y:S03]  /*3210*/  @!P2 STG.E.U8 desc[UR36][R6.64+0x38], R5 ;  /* 0x000038050600a986 */ /* 0x0005e6000c101124 */
[----:B------:R-:W-:Y:S01]  /*3220*/  IMAD.WIDE.U32 R90, R103, R90, R20 ;  /* 0x0000005a675a7225 */ /* 0x000fe200078e0014 */
[----:B------:R-:W-:Y:S06]  /*3230*/  @P1 BRA `(.L_x_94) ;  /* 0x00000000000c1947 */ /* 0x000fec0003800000 */
[----:B------:R-:W5:Y:S02]  /*3240*/  LDG.E.U8 R88, desc[UR36][R98.64+0x39] ;  /* 0x0000392462587981 */ /* 0x000f64000c1e1100 */
[----:B-----5:R-:W-:-:S05]  /*3250*/  PRMT R4, R88, 0x8880, RZ ;  /* 0x0000888058047816 */ /* 0x020fca00000000ff */
[----:B------:R-:W-:-:S07]  /*3260*/  IMAD R89, R4, R23, RZ ;  /* 0x0000001704597224 */ /* 0x000fce00078e02ff */
.L_x_94:
[----:B------:R-:W-:Y:S05]  /*3270*/  BSYNC B1 ;  /* 0x0000000000017941 */ /* 0x000fea0003800000 */
.L_x_93:
[----:B------:R-:W-:Y:S01]  /*3280*/  @!P1 IMAD R87, R87, R22, R89 ;  /* 0x0000001657579224 */ /* 0x000fe200078e0259 */
[----:B------:R-:W-:Y:S01]  /*3290*/  ISETP.GE.AND P2, PT, R100, 0x81, PT ;  /* 0x000000816400780c */ /* 0x000fe20003f46270 */
[----:B------:R-:W-:Y:S01]  /*32a0*/  BSSY B1, `(.L_x_95) ;  /* 0x000000c000017945 */ /* 0x000fe20003800000 */
[----:B------:R-:W-:Y:S02]  /*32b0*/  IADD3 R4, P5, R90, R12, RZ ;  /* 0x0000000c5a047210 */ /* 0x000fe40007fbe0ff */
[----:B------:R0:W-:Y:S01]  /*32c0*/  @!P1 STG.E.U8 desc[UR36][R6.64+0x39], R87 ;  /* 0x0000395706009986 */ /* 0x0001e2000c101124 */
[----:B------:R-:W-:Y:S02]  /*32d0*/  ISETP.LT.OR P1, PT, R3, 0x1, !P2 ;  /* 0x000000010300780c */ /* 0x000fe40005721670 */
[----:B--2---:R-:W-:Y:S02]  /*32e0*/  IADD3.X R5, R13, R91, R57, P5, !PT ;  /* 0x0000005b0d057210 */ /* 0x004fe40002ffe439 */
[----:B------:R-:W-:-:S02]  /*32f0*/  ISETP.GE.AND P0, PT, R100, 0x89, PT ;  /* 0x000000896400780c */ /* 0x000fc40003f06270 */
[----:B------:R-:W-:Y:S02]  /*3300*/  IADD3 R12, P4, P3, R14, R12, R96 ;  /* 0x0000000c0e0c7210 */ /* 0x000fe40007b9e060 */
[----:B------:R-:W-:-:S05]  /*3310*/  ISETP.LT.OR P5, PT, R3, 0x2, !P2 ;  /* 0x000000020300780c */ /* 0x000fca00057a1670 */
[----:B0-----:R-:W-:Y:S08]  /*3320*/  @P1 BRA `(.L_x_96) ;  /* 0x00000000000c1947 */ /* 0x001ff00003800000 */
[----:B------:R-:W3:Y:S02]  /*3330*/  LDG.E.U8 R88, desc[UR36][R4.64] ;  /* 0x0000002404587981 */ /* 0x000ee4000c1e1100 */
[----:B---3--:R-:W-:-:S05]  /*3340*/  PRMT R6, R88, 0x8880, RZ ;  /* 0x0000888058067816 */ /* 0x008fca00000000ff */
[----:B------:R-:W-:-:S07]  /*3350*/  IMAD R89, R6, R23, RZ ;  /* 0x0000001706597224 */ /* 0x000fce00078e02ff */
.L_x_96:
[----:B------:R-:W-:Y:S05]  /*3360*/  BSYNC B1 ;  /* 0x0000000000017941 */ /* 0x000fea0003800000 */
.L_x_95:
[----:B---3--:R-:W-:Y:S01]  /*3370*/  @!P1 IMAD R7, R24, R22, R89 ;  /* 0x0000001618079224 */ /* 0x008fe200078e0259 */
[----:B------:R-:W-:Y:S01]  /*3380*/  BSSY B1, `(.L_x_97) ;  /* 0x0000007000017945 */ /* 0x000fe20003800000 */
[----:B------:R-:W-:-:S03]  /*3390*/  IMAD.IADD R96, R57, 0x1, R97 ;  /* 0x0000000139607824 */ /* 0x000fc600078e0261 */
[----:B------:R0:W-:Y:S01]  /*33a0*/  @!P1 STG.E.U8 desc[UR36][R8.64], R7 ;  /* 0x0000000708009986 */ /* 0x0001e2000c101124 */
[----:B------:R-:W-:Y:S05]  /*33b0*/  @P5 BRA `(.L_x_98) ;  /* 0x00000000000c5947 */ /* 0x000fea0003800000 */
[----:B------:R-:W2:Y:S02]  /*33c0*/  LDG.E.U8 R88, desc[UR36][R4.64+0x1] ;  /* 0x0000012404587981 */ /* 0x000ea4000c1e1100 */
[----:B--2---:R-:W-:-:S05]  /*33d0*/  PRMT R6, R88, 0x8880, RZ ;  /* 0x0000888058067816 */ /* 0x004fca00000000ff */
[----:B------:R-:W-:-:S07]  /*33e0*/  IMAD R89, R6, R23, RZ ;  /* 0x0000001706597224 */ /* 0x000fce00078e02ff */
.L_x_98:
[----:B------:R-:W-:Y:S05]  /*33f0*/  BSYNC B1 ;  /* 0x0000000000017941 */ /* 0x000fea0003800000 */
.L_x_97:
[----:B------:R-:W-:Y:S01]  /*3400*/  ISETP.LT.OR P1, PT, R3, 0x1, !P0 ;  /* 0x000000010300780c */ /* 0x000fe20004721670 */
[----:B------:R-:W-:Y:S01]  /*3410*/  @!P5 IMAD R25, R25, R22, R89 ;  /* 0x000000161919d224 */ /* 0x000fe200078e0259 */
[----:B------:R-:W-:Y:S01]  /*3420*/  BSSY B1, `(.L_x_99) ;  /* 0x000000a000017945 */ /* 0x000fe20003800000 */
[----:B------:R-:W-:Y:S02]  /*3430*/  IADD3.X R13, R21, R13, R96, P4, P3 ;  /* 0x0000000d150d7210 */ /* 0x000fe400027e6460 */
[C---:B------:R-:W-:Y:S01]  /*3440*/  ISETP.LT.OR P4, PT, R3.reuse, 0x2, !P0 ;  /* 0x000000020300780c */ /* 0x040fe20004781670 */
[----:B------:R2:W-:Y:S01]  /*3450*/  @!P5 STG.E.U8 desc[UR36][R8.64+0x1], R25 ;  /* 0x000001190800d986 */ /* 0x0005e2000c101124 */
[C---:B------:R-:W-:Y:S02]  /*3460*/  ISETP.LT.OR P5, PT, R3.reuse, 0x9, !P2 ;  /* 0x000000090300780c */ /* 0x040fe400057a1670 */
[----:B------:R-:W-:-:S04]  /*3470*/  ISETP.LT.OR P3, PT, R3, 0xa, !P2 ;  /* 0x0000000a0300780c */ /* 0x000fc80005761670 */
[----:B------:R-:W-:Y:S09]  /*3480*/  @P1 BRA `(.L_x_100) ;  /* 0x00000000000c1947 */ /* 0x000ff20003800000 */
[----:B------:R-:W3:Y:S02]  /*3490*/  LDG.E.U8 R88, desc[UR36][R12.64] ;  /* 0x000000240c587981 */ /* 0x000ee4000c1e1100 */
[----:B---3--:R-:W-:-:S05]  /*34a0*/  PRMT R6, R88, 0x8880, RZ ;  /* 0x0000888058067816 */ /* 0x008fca00000000ff */
[----:B------:R-:W-:-:S07]  /*34b0*/  IMAD R89, R6, R23, RZ ;  /* 0x0000001706597224 */ /* 0x000fce00078e02ff */
.L_x_100:
[----:B------:R-:W-:Y:S05]  /*34c0*/  BSYNC B1 ;  /* 0x0000000000017941 */ /* 0x000fea0003800000 */
.L_x_99:
[----:B0-----:R-:W-:Y:S01]  /*34d0*/  @!P1 IMAD R7, R26, R22, R89 ;  /* 0x000000161a079224 */ /* 0x001fe200078e0259 */
[----:B------:R-:W-:Y:S04]  /*34e0*/  BSSY B1, `(.L_x_101) ;  /* 0x0000006000017945 */ /* 0x000fe80003800000 */
[----:B------:R0:W-:Y:S01]  /*34f0*/  @!P1 STG.E.U8 desc[UR36][R10.64], R7 ;  /* 0x000000070a009986 */ /* 0x0001e2000c101124 */
[----:B------:R-:W-:Y:S05]  /*3500*/  @P4 BRA `(.L_x_102) ;  /* 0x00000000000c4947 */ /* 0x000fea0003800000 */
[----:B------:R-:W3:Y:S02]  /*3510*/  LDG.E.U8 R88, desc[UR36][R12.64+0x1] ;  /* 0x000001240c587981 */ /* 0x000ee4000c1e1100 */
[----:B---3--:R-:W-:-:S05]  /*3520*/  PRMT R6, R88, 0x8880, RZ ;  /* 0x0000888058067816 */ /* 0x008fca00000000ff */
[----:B------:R-:W-:-:S07]  /*3530*/  IMAD R89, R6, R23, RZ ;  /* 0x0000001706597224 */ /* 0x000fce00078e02ff */
.L_x_102:
[----:B------:R-:W-:Y:S05]  /*3540*/  BSYNC B1 ;  /* 0x0000000000017941 */ /* 0x000fea0003800000 */
.L_x_101:
[----:B------:R-:W-:Y:S01]  /*3550*/  @!P4 IMAD R27, R27, R22, R89 ;  /* 0x000000161b1bc224 */ /* 0x000fe200078e0259 */
[----:B------:R-:W-:Y:S04]  /*3560*/  BSSY B1, `(.L_x_103) ;  /* 0x0000006000017945 */ /* 0x000fe80003800000 */
[----:B------:R3:W-:Y:S01]  /*3570*/  @!P4 STG.E.U8 desc[UR36][R10.64+0x1], R27 ;  /* 0x0000011b0a00c986 */ /* 0x0007e2000c101124 */
[----:B------:R-:W-:Y:S05]  /*3580*/  @P5 BRA `(.L_x_104) ;  /* 0x00000000000c5947 */ /* 0x000fea0003800000 */
[----:B------:R-:W5:Y:S02]  /*3590*/  LDG.E.U8 R88, desc[UR36][R4.64+0x8] ;  /* 0x0000082404587981 */ /* 0x000f64000c1e1100 */
[----:B-----5:R-:W-:-:S05]  /*35a0*/  PRMT R6, R88, 0x8880, RZ ;  /* 0x0000888058067816 */ /* 0x020fca00000000ff */
[----:B------:R-:W-:-:S07]  /*35b0*/  IMAD R89, R6, R23, RZ ;  /* 0x0000001706597224 */ /* 0x000fce00078e02ff */
.L_x_104:
[----:B------:R-:W-:Y:S05]  /*35c0*/  BSYNC B1 ;  /* 0x0000000000017941 */ /* 0x000fea0003800000 */
.L_x_103:
[----:B0-----:R-:W-:Y:S01]  /*35d0*/  @!P5 IMAD R7, R28, R22, R89 ;  /* 0x000000161c07d224 */ /* 0x001fe200078e0259 */
[----:B------:R-:W-:Y:S04]  /*35e0*/  BSSY B1, `(.L_x_105) ;  /* 0x0000006000017945 */ /* 0x000fe80003800000 */
[----:B------:R0:W-:Y:S01]  /*35f0*/  @!P5 STG.E.U8 desc[UR36][R8.64+0x8], R7 ;  /* 0x000008070800d986 */ /* 0x0001e2000c101124 */
[----:B------:R-:W-:Y:S05]  /*3600*/  @P3 BRA `(.L_x_106) ;  /* 0x00000000000c3947 */ /* 0x000fea0003800000 */
[----:B------:R-:W5:Y:S02]  /*3610*/  LDG.E.U8 R88, desc[UR36][R4.64+0x9] ;  /* 0x0000092404587981 */ /* 0x000f64000c1e1100 */
[----:B-----5:R-:W-:-:S05]  /*3620*/  PRMT R6, R88, 0x8880, RZ ;  /* 0x0000888058067816 */ /* 0x020fca00000000ff */
[----:B------:R-:W-:-:S07]  /*3630*/  IMAD R89, R6, R23, RZ ;  /* 0x0000001706597224 */ /* 0x000fce00078e02ff */
.L_x_106:
[----:B------:R-:W-:Y:S05]  /*3640*/  BSYNC B1 ;  /* 0x0000000000017941 */ /* 0x000fea0003800000 */
.L_x_105:
[----:B------:R-:W-:Y:S01]  /*3650*/  ISETP.LT.OR P5, PT, R3, 0x9, !P0 ;  /* 0x000000090300780c */ /* 0x000fe200047a1670 */
[----:B------:R-:W-:Y:S01]  /*3660*/  @!P3 IMAD R29, R29, R22, R89 ;  /* 0x000000161d1db224 */ /* 0x000fe200078e0259 */
        /* <DEDUP_REMOVED lines=9> */
.L_x_108:
[----:B------:R-:W-:Y:S05]  /*3700*/  BSYNC B1 ;  /* 0x0000000000017941 */ /* 0x000fea0003800000 */
.L_x_107:
[----:B0-----:R-:W-:Y:S01]  /*3710*/  @!P5 IMAD R7, R30, R22, R89 ;  /* 0x000000161e07d224 */ /* 0x001fe200078e0259 */
[----:B------:R-:W-:Y:S04]  /*3720*/  BSSY B1, `(.L_x_109) ;  /* 0x0000006000017945 */ /* 0x000fe80003800000 */
[----:B------:R0:W-:Y:S01]  /*3730*/  @!P5 STG.E.U8 desc[UR36][R10.64+0x8], R7 ;  /* 0x000008070a00d986 */ /* 0x0001e2000c101124 */
[----:B------:R-:W-:Y:S05]  /*3740*/  @P4 BRA `(.L_x_110) ;  /* 0x00000000000c4947 */ /* 0x000fea0003800000 */
[----:B------:R-:W5:Y:S02]  /*3750*/  LDG.E.U8 R88, desc[UR36][R12.64+0x9] ;  /* 0x000009240c587981 */ /* 0x000f64000c1e1100 */
[----:B-----5:R-:W-:-:S05]  /*3760*/  PRMT R6, R88, 0x8880, RZ ;  /* 0x0000888058067816 */ /* 0x020fca00000000ff */
[----:B------:R-:W-:-:S07]  /*3770*/  IMAD R89, R6, R23, RZ ;  /* 0x0000001706597224 */ /* 0x000fce00078e02ff */
.L_x_110:
[----:B------:R-:W-:Y:S05]  /*3780*/  BSYNC B1 ;  /* 0x0000000000017941 */ /* 0x000fea0003800000 */
.L_x_109:
[----:B------:R-:W-:Y:S01]  /*3790*/  @!P4 IMAD R31, R31, R22, R89 ;  /* 0x000000161f1fc224 */ /* 0x000fe200078e0259 */
[----:B------:R-:W-:Y:S04]  /*37a0*/  BSSY B1, `(.L_x_111) ;  /* 0x0000006000017945 */ /* 0x000fe80003800000 */
[----:B------:R0:W-:Y:S01]  /*37b0*/  @!P4 STG.E.U8 desc[UR36][R10.64+0x9], R31 ;  /* 0x0000091f0a00c986 */ /* 0x0001e2000c101124 */
[----:B------:R-:W-:Y:S05]  /*37c0*/  @P3 BRA `(.L_x_112) ;  /* 0x00000000000c3947 */ /* 0x000fea0003800000 */
[----:B------:R-:W5:Y:S02]  /*37d0*/  LDG.E.U8 R88, desc[UR36][R4.64+0x10] ;  /* 0x0000102404587981 */ /* 0x000f64000c1e1100 */
[----:B-----5:R-:W-:-:S05]  /*37e0*/  PRMT R6, R88, 0x8880, RZ ;  /* 0x0000888058067816 */ /* 0x020fca00000000ff */
[----:B------:R-:W-:-:S07]  /*37f0*/  IMAD R89, R6, R23, RZ ;  /* 0x0000001706597224 */ /* 0x000fce00078e02ff */
.L_x_112:
[----:B------:R-:W-:Y:S05]  /*3800*/  BSYNC B1 ;  /* 0x0000000000017941 */ /* 0x000fea0003800000 */
.L_x_111:
[----:B0-----:R-:W-:Y:S01]  /*3810*/  @!P3 IMAD R7, R32, R22, R89 ;  /* 0x000000162007b224 */ /* 0x001fe200078e0259 */
[----:B------:R-:W-:Y:S04]  /*3820*/  BSSY B1, `(.L_x_113) ;  /* 0x0000006000017945 */ /* 0x000fe80003800000 */
[----:B------:R0:W-:Y:S01]  /*3830*/  @!P3 STG.E.U8 desc[UR36][R8.64+0x10], R7 ;  /* 0x000010070800b986 */ /* 0x0001e2000c101124 */
[----:B------:R-:W-:Y:S05]  /*3840*/  @P1 BRA `(.L_x_114) ;  /* 0x00000000000c1947 */ /* 0x000fea0003800000 */
[----:B------:R-:W5:Y:S02]  /*3850*/  LDG.E.U8 R88, desc[UR36][R4.64+0x11] ;  /* 0x0000112404587981 */ /* 0x000f64000c1e1100 */
[----:B-----5:R-:W-:-:S05]  /*3860*/  PRMT R6, R88, 0x8880, RZ ;  /* 0x0000888058067816 */ /* 0x020fca00000000ff */
[----:B------:R-:W-:-:S07]  /*3870*/  IMAD R89, R6, R23, RZ ;  /* 0x0000001706597224 */ /* 0x000fce00078e02ff */
.L_x_114:
[----:B------:R-:W-:Y:S05]  /*3880*/  BSYNC B1 ;  /* 0x0000000000017941 */ /* 0x000fea0003800000 */
.L_x_113:
        /* <DEDUP_REMOVED lines=11> */
.L_x_116:
[----:B------:R-:W-:Y:S05]  /*3940*/  BSYNC B1 ;  /* 0x0000000000017941 */ /* 0x000fea0003800000 */
.L_x_115:
[----:B0-----:R-:W-:Y:S01]  /*3950*/  @!P4 IMAD R7, R34, R22, R89 ;  /* 0x000000162207c224 */ /* 0x001fe200078e0259 */
[----:B------:R-:W-:Y:S04]  /*3960*/  BSSY B1, `(.L_x_117) ;  /* 0x0000006000017945 */ /* 0x000fe80003800000 */
[----:B------:R0:W-:Y:S01]  /*3970*/  @!P4 STG.E.U8 desc[UR36][R10.64+0x10], R7 ;  /* 0x000010070a00c986 */ /* 0x0001e2000c101124 */
[----:B------:R-:W-:Y:S05]  /*3980*/  @P3 BRA `(.L_x_118) ;  /* 0x00000000000c3947 */ /* 0x000fea0003800000 */
[----:B------:R-:W5:Y:S02]  /*3990*/  LDG.E.U8 R88, desc[UR36][R12.64+0x11] ;  /* 0x000011240c587981 */ /* 0x000f64000c1e1100 */
[----:B-----5:R-:W-:-:S05]  /*39a0*/  PRMT R6, R88, 0x8880, RZ ;  /* 0x0000888058067816 */ /* 0x020fca00000000ff */
[----:B------:R-:W-:-:S07]  /*39b0*/  IMAD R89, R6, R23, RZ ;  /* 0x0000001706597224 */ /* 0x000fce00078e02ff */
.L_x_118:
[----:B------:R-:W-:Y:S05]  /*39c0*/  BSYNC B1 ;  /* 0x0000000000017941 */ /* 0x000fea0003800000 */
.L_x_117:
[----:B------:R-:W-:Y:S01]  /*39d0*/  @!P3 IMAD R35, R35, R22, R89 ;  /* 0x000000162323b224 */ /* 0x000fe200078e0259 */
[----:B------:R-:W-:Y:S04]  /*39e0*/  BSSY B1, `(.L_x_119) ;  /* 0x0000006000017945 */ /* 0x000fe80003800000 */
[----:B------:R0:W-:Y:S01]  /*39f0*/  @!P3 STG.E.U8 desc[UR36][R10.64+0x11], R35 ;  /* 0x000011230a00b986 */ /* 0x0001e2000c101124 */
[----:B------:R-:W-:Y:S05]  /*3a00*/  @P5 BRA `(.L_x_120) ;  /* 0x00000000000c5947 */ /* 0x000fea0003800000 */
[----:B------:R-:W5:Y:S02]  /*3a10*/  LDG.E.U8 R88, desc[UR36][R4.64+0x18] ;  /* 0x0000182404587981 */ /* 0x000f64000c1e1100 */
[----:B-----5:R-:W-:-:S05]  /*3a20*/  PRMT R6, R88, 0x8880, RZ ;  /* 0x0000888058067816 */ /* 0x020fca00000000ff */
[----:B------:R-:W-:-:S07]  /*3a30*/  IMAD R89, R6, R23, RZ ;  /* 0x0000001706597224 */ /* 0x000fce00078e02ff */
.L_x_120:
[----:B------:R-:W-:Y:S05]  /*3a40*/  BSYNC B1 ;  /* 0x0000000000017941 */ /* 0x000fea0003800000 */
.L_x_119:
[----:B0-----:R-:W-:Y:S01]  /*3a50*/  @!P5 IMAD R7, R36, R22, R89 ;  /* 0x000000162407d224 */ /* 0x001fe200078e0259 */
[----:B------:R-:W-:Y:S04]  /*3a60*/  BSSY B1, `(.L_x_121) ;  /* 0x0000006000017945 */ /* 0x000fe80003800000 */
[----:B------:R0:W-:Y:S01]  /*3a70*/  @!P5 STG.E.U8 desc[UR36][R8.64+0x18], R7 ;  /* 0x000018070800d986 */ /* 0x0001e2000c101124 */
[----:B------:R-:W-:Y:S05]  /*3a80*/  @P1 BRA `(.L_x_122) ;  /* 0x00000000000c1947 */ /* 0x000fea0003800000 */
[----:B------:R-:W5:Y:S02]  /*3a90*/  LDG.E.U8 R88, desc[UR36][R4.64+0x19] ;  /* 0x0000192404587981 */ /* 0x000f64000c1e1100 */
[----:B-----5:R-:W-:-:S05]  /*3aa0*/  PRMT R6, R88, 0x8880, RZ ;  /* 0x0000888058067816 */ /* 0x020fca00000000ff */
[----:B------:R-:W-:-:S07]  /*3ab0*/  IMAD R89, R6, R23, RZ ;  /* 0x0000001706597224 */ /* 0x000fce00078e02ff */
.L_x_122:
[----:B------:R-:W-:Y:S05]  /*3ac0*/  BSYNC B1 ;  /* 0x0000000000017941 */ /* 0x000fea0003800000 */
.L_x_121:
        /* <DEDUP_REMOVED lines=11> */
.L_x_124:
[----:B------:R-:W-:Y:S05]  /*3b80*/  BSYNC B1 ;  /* 0x0000000000017941 */ /* 0x000fea0003800000 */
.L_x_123:
[----:B0-----:R-:W-:Y:S01]  /*3b90*/  @!P4 IMAD R7, R38, R22, R89 ;  /* 0x000000162607c224 */ /* 0x001fe200078e0259 */
[----:B------:R-:W-:Y:S04]  /*3ba0*/  BSSY B1, `(.L_x_125) ;  /* 0x0000006000017945 */ /* 0x000fe80003800000 */
[----:B------:R0:W-:Y:S01]  /*3bb0*/  @!P4 STG.E.U8 desc[UR36][R10.64+0x18], R7 ;  /* 0x000018070a00c986 */ /* 0x0001e2000c101124 */
[----:B------:R-:W-:Y:S05]  /*3bc0*/  @P3 BRA `(.L_x_126) ;  /* 0x00000000000c3947 */ /* 0x000fea0003800000 */
[----:B------:R-:W5:Y:S02]  /*3bd0*/  LDG.E.U8 R88, desc[UR36][R12.64+0x19] ;  /* 0x000019240c587981 */ /* 0x000f64000c1e1100 */
[----:B-----5:R-:W-:-:S05]  /*3be0*/  PRMT R6, R88, 0x8880, RZ ;  /* 0x0000888058067816 */ /* 0x020fca00000000ff */
[----:B------:R-:W-:-:S07]  /*3bf0*/  IMAD R89, R6, R23, RZ ;  /* 0x0000001706597224 */ /* 0x000fce00078e02ff */
.L_x_126:
[----:B------:R-:W-:Y:S05]  /*3c00*/  BSYNC B1 ;  /* 0x0000000000017941 */ /* 0x000fea0003800000 */
.L_x_125:
[----:B------:R-:W-:Y:S01]  /*3c10*/  @!P3 IMAD R39, R39, R22, R89 ;  /* 0x000000162727b224 */ /* 0x000fe200078e0259 */
[----:B------:R-:W-:Y:S04]  /*3c20*/  BSSY B1, `(.L_x_127) ;  /* 0x0000006000017945 */ /* 0x000fe80003800000 */
[----:B------:R0:W-:Y:S01]  /*3c30*/  @!P3 STG.E.U8 desc[UR36][R10.64+0x19], R39 ;  /* 0x000019270a00b986 */ /* 0x0001e2000c101124 */
[----:B------:R-:W-:Y:S05]  /*3c40*/  @P5 BRA `(.L_x_128) ;  /* 0x00000000000c5947 */ /* 0x000fea0003800000 */
[----:B------:R-:W5:Y:S02]  /*3c50*/  LDG.E.U8 R88, desc[UR36][R4.64+0x20] ;  /* 0x0000202404587981 */ /* 0x000f64000c1e1100 */
[----:B-----5:R-:W-:-:S05]  /*3c60*/  PRMT R6, R88, 0x8880, RZ ;  /* 0x0000888058067816 */ /* 0x020fca00000000ff */
[----:B------:R-:W-:-:S07]  /*3c70*/  IMAD R89, R6, R23, RZ ;  /* 0x0000001706597224 */ /* 0x000fce00078e02ff */
.L_x_128:
[----:B------:R-:W-:Y:S05]  /*3c80*/  BSYNC B1 ;  /* 0x0000000000017941 */ /* 0x000fea0003800000 */
.L_x_127:
[----:B0-----:R-:W-:Y:S01]  /*3c90*/  @!P5 IMAD R7, R40, R22, R89 ;  /* 0x000000162807d224 */ /* 0x001fe200078e0259 */
[----:B------:R-:W-:Y:S04]  /*3ca0*/  BSSY B1, `(.L_x_129) ;  /* 0x0000006000017945 */ /* 0x000fe80003800000 */
[----:B------:R0:W-:Y:S01]  /*3cb0*/  @!P5 STG.E.U8 desc[UR36][R8.64+0x20], R7 ;  /* 0x000020070800d986 */ /* 0x0001e2000c101124 */
[----:B------:R-:W-:Y:S05]  /*3cc0*/  @P1 BRA `(.L_x_130) ;  /* 0x00000000000c1947 */ /* 0x000fea0003800000 */
[----:B------:R-:W5:Y:S02]  /*3cd0*/  LDG.E.U8 R88, desc[UR36][R4.64+0x21] ;  /* 0x0000212404587981 */ /* 0x000f64000c1e1100 */
[----:B-----5:R-:W-:-:S05]  /*3ce0*/  PRMT R6, R88, 0x8880, RZ ;  /* 0x0000888058067816 */ /* 0x020fca00000000ff */
[----:B------:R-:W-:-:S07]  /*3cf0*/  IMAD R89, R6, R23, RZ ;  /* 0x0000001706597224 */ /* 0x000fce00078e02ff */
.L_x_130:
[----:B------:R-:W-:Y:S05]  /*3d00*/  BSYNC B1 ;  /* 0x0000000000017941 */ /* 0x000fea0003800000 */
.L_x_129:
        /* <DEDUP_REMOVED lines=11> */
.L_x_132:
[----:B------:R-:W-:Y:S05]  /*3dc0*/  BSYNC B1 ;  /* 0x0000000000017941 */ /* 0x000fea0003800000 */
.L_x_131:
[----:B0-----:R-:W-:Y:S01]  /*3dd0*/  @!P4 IMAD R7, R42, R22, R89 ;  /* 0x000000162a07c224 */ /* 0x001fe200078e0259 */
[----:B------:R-:W-:Y:S04]  /*3de0*/  BSSY B1, `(.L_x_133) ;  /* 0x0000006000017945 */ /* 0x000fe80003800000 */
[----:B------:R0:W-:Y:S01]  /*3df0*/  @!P4 STG.E.U8 desc[UR36][R10.64+0x20], R7 ;  /* 0x000020070a00c986 */ /* 0x0001e2000c101124 */
[----:B------:R-:W-:Y:S05]  /*3e00*/  @P3 BRA `(.L_x_134) ;  /* 0x00000000000c3947 */ /* 0x000fea0003800000 */
[----:B------:R-:W5:Y:S02]  /*3e10*/  LDG.E.U8 R88, desc[UR36][R12.64+0x21] ;  /* 0x000021240c587981 */ /* 0x000f64000c1e1100 */
[----:B-----5:R-:W-:-:S05]  /*3e20*/  PRMT R6, R88, 0x8880, RZ ;  /* 0x0000888058067816 */ /* 0x020fca00000000ff */
[----:B------:R-:W-:-:S07]  /*3e30*/  IMAD R89, R6, R23, RZ ;  /* 0x0000001706597224 */ /* 0x000fce00078e02ff */
.L_x_134:
[----:B------:R-:W-:Y:S05]  /*3e40*/  BSYNC B1 ;  /* 0x0000000000017941 */ /* 0x000fea0003800000 */
.L_x_133:
[----:B------:R-:W-:Y:S01]  /*3e50*/  @!P3 IMAD R43, R43, R22, R89 ;  /* 0x000000162b2bb224 */ /* 0x000fe200078e0259 */
[----:B------:R-:W-:Y:S04]  /*3e60*/  BSSY B1, `(.L_x_135) ;  /* 0x0000006000017945 */ /* 0x000fe80003800000 */
[----:B------:R0:W-:Y:S01]  /*3e70*/  @!P3 STG.E.U8 desc[UR36][R10.64+0x21], R43 ;  /* 0x0000212b0a00b986 */ /* 0x0001e2000c101124 */
[----:B------:R-:W-:Y:S05]  /*3e80*/  @P5 BRA `(.L_x_136) ;  /* 0x00000000000c5947 */ /* 0x000fea0003800000 */
[----:B------:R-:W5:Y:S02]  /*3e90*/  LDG.E.U8 R88, desc[UR36][R4.64+0x28] ;  /* 0x0000282404587981 */ /* 0x000f64000c1e1100 */
[----:B-----5:R-:W-:-:S05]  /*3ea0*/  PRMT R6, R88, 0x8880, RZ ;  /* 0x0000888058067816 */ /* 0x020fca00000000ff */
[----:B------:R-:W-:-:S07]  /*3eb0*/  IMAD R89, R6, R23, RZ ;  /* 0x0000001706597224 */ /* 0x000fce00078e02ff */
.L_x_136:
[----:B------:R-:W-:Y:S05]  /*3ec0*/  BSYNC B1 ;  /* 0x0000000000017941 */ /* 0x000fea0003800000 */
.L_x_135:
[----:B0-----:R-:W-:Y:S01]  /*3ed0*/  @!P5 IMAD R7, R44, R22, R89 ;  /* 0x000000162c07d224 */ /* 0x001fe200078e0259 */
[----:B------:R-:W-:Y:S04]  /*3ee0*/  BSSY B1, `(.L_x_137) ;  /* 0x0000006000017945 */ /* 0x000fe80003800000 */
[----:B------:R0:W-:Y:S01]  /*3ef0*/  @!P5 STG.E.U8 desc[UR36][R8.64+0x28], R7 ;  /* 0x000028070800d986 */ /* 0x0001e2000c101124 */
[----:B------:R-:W-:Y:S05]  /*3f00*/  @P1 BRA `(.L_x_138) ;  /* 0x00000000000c1947 */ /* 0x000fea0003800000 */
[----:B------:R-:W5:Y:S02]  /*3f10*/  LDG.E.U8 R88, desc[UR36][R4.64+0x29] ;  /* 0x0000292404587981 */ /* 0x000f64000c1e1100 */
[----:B-----5:R-:W-:-:S05]  /*3f20*/  PRMT R6, R88, 0x8880, RZ ;  /* 0x0000888058067816 */ /* 0x020fca00000000ff */
[----:B------:R-:W-:-:S07]  /*3f30*/  IMAD R89, R6, R23, RZ ;  /* 0x0000001706597224 */ /* 0x000fce00078e02ff */
.L_x_138:
[----:B------:R-:W-:Y:S05]  /*3f40*/  BSYNC B1 ;  /* 0x0000000000017941 */ /* 0x000fea0003800000 */
.L_x_137:
        /* <DEDUP_REMOVED lines=11> */
.L_x_140:
[----:B------:R-:W-:Y:S05]  /*4000*/  BSYNC B1 ;  /* 0x0000000000017941 */ /* 0x000fea0003800000 */
.L_x_139:
[----:B0-----:R-:W-:Y:S01]  /*4010*/  @!P4 IMAD R7, R46, R22, R89 ;  /* 0x000000162e07c224 */ /* 0x001fe200078e0259 */
[----:B------:R-:W-:Y:S04]  /*4020*/  BSSY B1, `(.L_x_141) ;  /* 0x0000006000017945 */ /* 0x000fe80003800000 */
[----:B------:R0:W-:Y:S01]  /*4030*/  @!P4 STG.E.U8 desc[UR36][R10.64+0x28], R7 ;  /* 0x000028070a00c986 */ /* 0x0001e2000c101124 */
[----:B------:R-:W-:Y:S05]  /*4040*/  @P3 BRA `(.L_x_142) ;  /* 0x00000000000c3947 */ /* 0x000fea0003800000 */
[----:B------:R-:W5:Y:S02]  /*4050*/  LDG.E.U8 R88, desc[UR36][R12.64+0x29] ;  /* 0x000029240c587981 */ /* 0x000f64000c1e1100 */
[----:B-----5:R-:W-:-:S05]  /*4060*/  PRMT R6, R88, 0x8880, RZ ;  /* 0x0000888058067816 */ /* 0x020fca00000000ff */
[----:B------:R-:W-:-:S07]  /*4070*/  IMAD R89, R6, R23, RZ ;  /* 0x0000001706597224 */ /* 0x000fce00078e02ff */
.L_x_142:
[----:B------:R-:W-:Y:S05]  /*4080*/  BSYNC B1 ;  /* 0x0000000000017941 */ /* 0x000fea0003800000 */
.L_x_141:
[----:B------:R-:W-:Y:S01]  /*4090*/  @!P3 IMAD R47, R47, R22, R89 ;  /* 0x000000162f2fb224 */ /* 0x000fe200078e0259 */
[----:B------:R-:W-:Y:S04]  /*40a0*/  BSSY B1, `(.L_x_143) ;  /* 0x0000006000017945 */ /* 0x000fe80003800000 */
[----:B------:R0:W-:Y:S01]  /*40b0*/  @!P3 STG.E.U8 desc[UR36][R10.64+0x29], R47 ;  /* 0x0000292f0a00b986 */ /* 0x0001e2000c101124 */
[----:B------:R-:W-:Y:S05]  /*40c0*/  @P5 BRA `(.L_x_144) ;  /* 0x00000000000c5947 */ /* 0x000fea0003800000 */
[----:B------:R-:W5:Y:S02]  /*40d0*/  LDG.E.U8 R88, desc[UR36][R4.64+0x30] ;  /* 0x0000302404587981 */ /* 0x000f64000c1e1100 */
[----:B-----5:R-:W-:-:S05]  /*40e0*/  PRMT R6, R88, 0x8880, RZ ;  /* 0x0000888058067816 */ /* 0x020fca00000000ff */
[----:B------:R-:W-:-:S07]  /*40f0*/  IMAD R89, R6, R23, RZ ;  /* 0x0000001706597224 */ /* 0x000fce00078e02ff */
.L_x_144:
[----:B------:R-:W-:Y:S05]  /*4100*/  BSYNC B1 ;  /* 0x0000000000017941 */ /* 0x000fea0003800000 */
.L_x_143:
[----:B0-----:R-:W-:Y:S01]  /*4110*/  @!P5 IMAD R7, R48, R22, R89 ;  /* 0x000000163007d224 */ /* 0x001fe200078e0259 */
[----:B------:R-:W-:Y:S04]  /*4120*/  BSSY B1, `(.L_x_145) ;  /* 0x0000006000017945 */ /* 0x000fe80003800000 */
[----:B------:R0:W-:Y:S01]  /*4130*/  @!P5 STG.E.U8 desc[UR36][R8.64+0x30], R7 ;  /* 0x000030070800d986 */ /* 0x0001e2000c101124 */
[----:B------:R-:W-:Y:S05]  /*4140*/  @P1 BRA `(.L_x_146) ;  /* 0x00000000000c1947 */ /* 0x000fea0003800000 */
[----:B------:R-:W5:Y:S02]  /*4150*/  LDG.E.U8 R88, desc[UR36][R4.64+0x31] ;  /* 0x0000312404587981 */ /* 0x000f64000c1e1100 */
[----:B-----5:R-:W-:-:S05]  /*4160*/  PRMT R6, R88, 0x8880, RZ ;  /* 0x0000888058067816 */ /* 0x020fca00000000ff */
[----:B------:R-:W-:-:S07]  /*4170*/  IMAD R89, R6, R23, RZ ;  /* 0x0000001706597224 */ /* 0x000fce00078e02ff */
.L_x_146:
[----:B------:R-:W-:Y:S05]  /*4180*/  BSYNC B1 ;  /* 0x0000000000017941 */ /* 0x000fea0003800000 */
.L_x_145:
[----:B------:R-:W-:Y:S01]  /*4190*/  ISETP.LT.OR P4, PT, R3, 0x31, !P0 ;  /* 0x000000310300780c */ /* 0x000fe20004781670 */
[----:B------:R-:W-:Y:S01]  /*41a0*/  @!P1 IMAD R49, R49, R22, R89 ;  /* 0x0000001631319224 */ /* 0x000fe200078e0259 */
[----:B------:R-:W-:Y:S01]  /*41b0*/  BSSY B1, `(.L_x_147) ;  /* 0x000000a000017945 */ /* 0x000fe20003800000 */
[C---:B------:R-:W-:Y:S02]  /*41c0*/  ISETP.LT.OR P3, PT, R3.reuse, 0x32, !P0 ;  /* 0x000000320300780c */ /* 0x040fe40004761670 */
[C---:B------:R-:W-:Y:S01]  /*41d0*/  ISETP.LT.OR P5, PT, R3.reuse, 0x39, !P0 ;  /* 0x000000390300780c */ /* 0x040fe200047a1670 */
[----:B------:R0:W-:Y:S01]  /*41e0*/  @!P1 STG.E.U8 desc[UR36][R8.64+0x31], R49 ;  /* 0x0000313108009986 */ /* 0x0001e2000c101124 */
[C---:B------:R-:W-:Y:S02]  /*41f0*/  ISETP.LT.OR P1, PT, R3.reuse, 0x39, !P2 ;  /* 0x000000390300780c */ /* 0x040fe40005721670 */
[----:B------:R-:W-:-:S04]  /*4200*/  ISETP.LT.OR P2, PT, R3, 0x3a, !P2 ;  /* 0x0000003a0300780c */ /* 0x000fc80005741670 */
[----:B------:R-:W-:Y:S09]  /*4210*/  @P4 BRA `(.L_x_148) ;  /* 0x00000000000c4947 */ /* 0x000ff20003800000 */
[----:B------:R-:W5:Y:S02]  /*4220*/  LDG.E.U8 R88, desc[UR36][R12.64+0x30] ;  /* 0x000030240c587981 */ /* 0x000f64000c1e1100 */
[----:B-----5:R-:W-:-:S05]  /*4230*/  PRMT R6, R88, 0x8880, RZ ;  /* 0x0000888058067816 */ /* 0x020fca00000000ff */
[----:B------:R-:W-:-:S07]  /*4240*/  IMAD R89, R6, R23, RZ ;  /* 0x0000001706597224 */ /* 0x000fce00078e02ff */
.L_x_148:
[----:B------:R-:W-:Y:S05]  /*4250*/  BSYNC B1 ;  /* 0x0000000000017941 */ /* 0x000fea0003800000 */
.L_x_147:
[----:B0-----:R-:W-:Y:S01]  /*4260*/  @!P4 IMAD R7, R50, R22, R89 ;  /* 0x000000163207c224 */ /* 0x001fe200078e0259 */
[----:B------:R-:W-:Y:S04]  /*4270*/  BSSY B1, `(.L_x_149) ;  /* 0x0000006000017945 */ /* 0x000fe80003800000 */
[----:B------:R0:W-:Y:S01]  /*4280*/  @!P4 STG.E.U8 desc[UR36][R10.64+0x30], R7 ;  /* 0x000030070a00c986 */ /* 0x0001e2000c101124 */
[----:B------:R-:W-:Y:S05]  /*4290*/  @P3 BRA `(.L_x_150) ;  /* 0x00000000000c3947 */ /* 0x000fea0003800000 */
[----:B------:R-:W5:Y:S02]  /*42a0*/  LDG.E.U8 R88, desc[UR36][R12.64+0x31] ;  /* 0x000031240c587981 */ /* 0x000f64000c1e1100 */
[----:B-----5:R-:W-:-:S05]  /*42b0*/  PRMT R6, R88, 0x8880, RZ ;  /* 0x0000888058067816 */ /* 0x020fca00000000ff */
[----:B------:R-:W-:-:S07]  /*42c0*/  IMAD R89, R6, R23, RZ ;  /* 0x0000001706597224 */ /* 0x000fce00078e02ff */
.L_x_150:
[----:B------:R-:W-:Y:S05]  /*42d0*/  BSYNC B1 ;  /* 0x0000000000017941 */ /* 0x000fea0003800000 */
.L_x_149:
[----:B------:R-:W-:Y:S01]  /*42e0*/  @!P3 IMAD R51, R51, R22, R89 ;  /* 0x000000163333b224 */ /* 0x000fe200078e0259 */
[----:B------:R-:W-:Y:S04]  /*42f0*/  BSSY B1, `(.L_x_151) ;  /* 0x0000006000017945 */ /* 0x000fe80003800000 */
[----:B------:R0:W-:Y:S01]  /*4300*/  @!P3 STG.E.U8 desc[UR36][R10.64+0x31], R51 ;  /* 0x000031330a00b986 */ /* 0x0001e2000c101124 */
[----:B------:R-:W-:Y:S05]  /*4310*/  @P1 BRA `(.L_x_152) ;  /* 0x00000000000c1947 */ /* 0x000fea0003800000 */
[----:B------:R-:W5:Y:S02]  /*4320*/  LDG.E.U8 R88, desc[UR36][R4.64+0x38] ;  /* 0x0000382404587981 */ /* 0x000f64000c1e1100 */
[----:B-----5:R-:W-:-:S05]  /*4330*/  PRMT R6, R88, 0x8880, RZ ;  /* 0x0000888058067816 */ /* 0x020fca00000000ff */
[----:B------:R-:W-:-:S07]  /*4340*/  IMAD R89, R6, R23, RZ ;  /* 0x0000001706597224 */ /* 0x000fce00078e02ff */
.L_x_152:
[----:B------:R-:W-:Y:S05]  /*4350*/  BSYNC B1 ;  /* 0x0000000000017941 */ /* 0x000fea0003800000 */
.L_x_151:
[----:B0-----:R-:W-:Y:S01]  /*4360*/  @!P1 IMAD R7, R52, R22, R89 ;  /* 0x0000001634079224 */ /* 0x001fe200078e0259 */
[----:B------:R-:W-:Y:S04]  /*4370*/  BSSY B1, `(.L_x_153) ;  /* 0x0000006000017945 */ /* 0x000fe80003800000 */
[----:B------:R0:W-:Y:S01]  /*4380*/  @!P1 STG.E.U8 desc[UR36][R8.64+0x38], R7 ;  /* 0x0000380708009986 */ /* 0x0001e2000c101124 */
[----:B------:R-:W-:Y:S05]  /*4390*/  @P2 BRA `(.L_x_154) ;  /* 0x00000000000c2947 */ /* 0x000fea0003800000 */
[----:B------:R-:W5:Y:S02]  /*43a0*/  LDG.E.U8 R88, desc[UR36][R4.64+0x39] ;  /* 0x0000392404587981 */ /* 0x000f64000c1e1100 */
[----:B-----5:R-:W-:-:S05]  /*43b0*/  PRMT R6, R88, 0x8880, RZ ;  /* 0x0000888058067816 */ /* 0x020fca00000000ff */
[----:B------:R-:W-:-:S07]  /*43c0*/  IMAD R89, R6, R23, RZ ;  /* 0x0000001706597224 */ /* 0x000fce00078e02ff */
.L_x_154:
[----:B------:R-:W-:Y:S05]  /*43d0*/  BSYNC B1 ;  /* 0x0000000000017941 */ /* 0x000fea0003800000 */
.L_x_153:
[----:B------:R-:W-:Y:S01]  /*43e0*/  @!P2 IMAD R53, R53, R22, R89 ;  /* 0x000000163535a224 */ /* 0x000fe200078e0259 */
[----:B------:R-:W-:Y:S04]  /*43f0*/  BSSY B1, `(.L_x_155) ;  /* 0x0000006000017945 */ /* 0x000fe80003800000 */
[----:B------:R0:W-:Y:S01]  /*4400*/  @!P2 STG.E.U8 desc[UR36][R8.64+0x39], R53 ;  /* 0x000039350800a986 */ /* 0x0001e2000c101124 */
[----:B------:R-:W-:Y:S05]  /*4410*/  @P5 BRA `(.L_x_156) ;  /* 0x00000000000c5947 */ /* 0x000fea0003800000 */
[----:B------:R-:W5:Y:S02]  /*4420*/  LDG.E.U8 R88, desc[UR36][R12.64+0x38] ;  /* 0x000038240c587981 */ /* 0x000f64000c1e1100 */
[----:B-----5:R-:W-:-:S05]  /*4430*/  PRMT R4, R88, 0x8880, RZ ;  /* 0x0000888058047816 */ /* 0x020fca00000000ff */
[----:B------:R-:W-:-:S07]  /*4440*/  IMAD R89, R4, R23, RZ ;  /* 0x0000001704597224 */ /* 0x000fce00078e02ff */
.L_x_156:
[----:B------:R-:W-:Y:S05]  /*4450*/  BSYNC B1 ;  /* 0x0000000000017941 */ /* 0x000fea0003800000 */
.L_x_155:
[----:B------:R-:W-:Y:S01]  /*4460*/  @!P5 IMAD R5, R54, R22, R89 ;  /* 0x000000163605d224 */ /* 0x000fe200078e0259 */
[----:B------:R-:W-:Y:S01]  /*4470*/  ISETP.LT.OR P0, PT, R3, 0x3a, !P0 ;  /* 0x0000003a0300780c */ /* 0x000fe20004701670 */
[----:B------:R-:W-:Y:S03]  /*4480*/  BSSY B1, `(.L_x_157) ;  /* 0x0000006000017945 */ /* 0x000fe60003800000 */
[----:B------:R0:W-:Y:S09]  /*4490*/  @!P5 STG.E.U8 desc[UR36][R10.64+0x38], R5 ;  /* 0x000038050a00d986 */ /* 0x0001f2000c101124 */
[----:B------:R-:W-:Y:S05]  /*44a0*/  @P0 BRA `(.L_x_158) ;  /* 0x00000000000c0947 */ /* 0x000fea0003800000 */
[----:B------:R-:W5:Y:S02]  /*44b0*/  LDG.E.U8 R88, desc[UR36][R12.64+0x39] ;  /* 0x000039240c587981 */ /* 0x000f64000c1e1100 */
[----:B-----5:R-:W-:-:S05]  /*44c0*/  PRMT R4, R88, 0x8880, RZ ;  /* 0x0000888058047816 */ /* 0x020fca00000000ff */
[----:B------:R-:W-:-:S07]  /*44d0*/  IMAD R89, R4, R23, RZ ;  /* 0x0000001704597224 */ /* 0x000fce00078e02ff */
.L_x_158:
[----:B------:R-:W-:Y:S05]  /*44e0*/  BSYNC B1 ;  /* 0x0000000000017941 */ /* 0x000fea0003800000 */
.L_x_157:
[----:B------:R-:W-:Y:S01]  /*44f0*/  IMAD R55, R55, R22, R89 ;  /* 0x0000001637377224 */ /* 0x000fe200078e0259 */
[----:B------:R-:W-:Y:S06]  /*4500*/  @P0 BRA `(.L_x_159) ;  /* 0x0000000c00180947 */ /* 0x000fec0003800000 */
[----:B------:R0:W-:Y:S01]  /*4510*/  STG.E.U8 desc[UR36][R10.64+0x39], R55 ;  /* 0x000039370a007986 */ /* 0x0001e2000c101124 */
[----:B------:R-:W-:Y:S05]  /*4520*/  BRA `(.L_x_159) ;  /* 0x0000000c00107947 */ /* 0x000fea0003800000 */
.L_x_30:
[C---:B------:R-:W-:Y:S02]  /*4530*/  ISETP.GE.AND P2, PT, R100.reuse, 0x1, PT ;  /* 0x000000016400780c */ /* 0x040fe40003f46270 */
[----:B------:R-:W-:Y:S02]  /*4540*/  ISETP.GE.AND P1, PT, R100, 0x9, PT ;  /* 0x000000096400780c */ /* 0x000fe40003f26270 */
[C---:B------:R-:W-:Y:S02]  /*4550*/  ISETP.LT.OR P4, PT, R3.reuse, 0x1, !P2 ;  /* 0x000000010300780c */ /* 0x040fe40005781670 */
[C---:B------:R-:W-:Y:S02]  /*4560*/  ISETP.LT.OR P5, PT, R3.reuse, 0x2, !P2 ;  /* 0x000000020300780c */ /* 0x040fe400057a1670 */
[C---:B------:R-:W-:Y:S02]  /*4570*/  ISETP.LT.OR P0, PT, R3.reuse, 0x1, !P1 ;  /* 0x000000010300780c */ /* 0x040fe40004f01670 */
[----:B------:R-:W-:-:S07]  /*4580*/  ISETP.LT.OR P3, PT, R3, 0x2, !P1 ;  /* 0x000000020300780c */ /* 0x000fce0004f61670 */
[-C--:B------:R-:W-:Y:S02]  /*4590*/  @!P4 IMAD R5, R56, R22.reuse, RZ ;  /* 0x000000163805c224 */ /* 0x080fe400078e02ff */
[-C--:B------:R-:W-:Y:S02]  /*45a0*/  @!P5 IMAD R57, R57, R22.reuse, RZ ;  /* 0x000000163939d224 */ /* 0x080fe400078e02ff */
[-C--:B------:R-:W-:Y:S01]  /*45b0*/  @!P0 IMAD R13, R58, R22.reuse, RZ ;  /* 0x000000163a0d8224 */ /* 0x080fe200078e02ff */
[----:B------:R0:W-:Y:S01]  /*45c0*/  @!P4 STG.E.U8 desc[UR36][R92.64], R5 ;  /* 0x000000055c00c986 */ /* 0x0001e2000c101124 */
[----:B------:R-:W-:Y:S01]  /*45d0*/  ISETP.LT.OR P4, PT, R3, 0x9, !P2 ;  /* 0x000000090300780c */ /* 0x000fe20005781670 */
[----:B------:R-:W-:Y:S02]  /*45e0*/  @!P3 IMAD R59, R59, R22, RZ ;  /* 0x000000163b3bb224 */ /* 0x000fe400078e02ff */
[----:B------:R-:W-:Y:S01]  /*45f0*/  @!P5 STG.E.U8 desc[UR36][R92.64+0x1], R57 ;  /* 0x000001395c00d986 */ /* 0x000fe2000c101124 */
[----:B------:R-:W-:-:S03]  /*4600*/  ISETP.LT.OR P5, PT, R3, 0xa, !P2 ;  /* 0x0000000a0300780c */ /* 0x000fc600057a1670 */
[----:B------:R1:W-:Y:S01]  /*4610*/  @!P0 STG.E.U8 desc[UR36][R6.64], R13 ;  /* 0x0000000d06008986 */ /* 0x0003e2000c101124 */
[----:B------:R-:W-:-:S03]  /*4620*/  ISETP.LT.OR P0, PT, R3, 0x9, !P1 ;  /* 0x000000090300780c */ /* 0x000fc60004f01670 */
[----:B------:R-:W-:Y:S01]  /*4630*/  @!P3 STG.E.U8 desc[UR36][R6.64+0x1], R59 ;  /* 0x0000013b0600b986 */ /* 0x000fe2000c101124 */
[----:B------:R-:W-:Y:S01]  /*4640*/  ISETP.LT.OR P3, PT, R3, 0xa, !P1 ;  /* 0x0000000a0300780c */ /* 0x000fe20004f61670 */
[----:B------:R-:W-:-:S04]  /*4650*/  @!P4 IMAD R15, R60, R22, RZ ;  /* 0x000000163c0fc224 */ /* 0x000fc800078e02ff */
[-C--:B------:R-:W-:Y:S01]  /*4660*/  @!P5 IMAD R61, R61, R22.reuse, RZ ;  /* 0x000000163d3dd224 */ /* 0x080fe200078e02ff */
[----:B------:R2:W-:Y:S01]  /*4670*/  @!P4 STG.E.U8 desc[UR36][R92.64+0x8], R15 ;  /* 0x0000080f5c00c986 */ /* 0x0005e2000c101124 */
[C---:B------:R-:W-:Y:S02]  /*4680*/  ISETP.LT.OR P4, PT, R3.reuse, 0x11, !P2 ;  /* 0x000000110300780c */ /* 0x040fe40005781670 */
[-C--:B0-----:R-:W-:Y:S01]  /*4690*/  @!P0 IMAD R5, R62, R22.reuse, RZ ;  /* 0x000000163e058224 */ /* 0x081fe200078e02ff */
[----:B------:R-:W-:Y:S01]  /*46a0*/  @!P5 STG.E.U8 desc[UR36][R92.64+0x9], R61 ;  /* 0x0000093d5c00d986 */ /* 0x000fe2000c101124 */
[----:B------:R-:W-:Y:S02]  /*46b0*/  ISETP.LT.OR P5, PT, R3, 0x12, !P2 ;  /* 0x000000120300780c */ /* 0x000fe400057a1670 */
[----:B------:R-:W-:Y:S01]  /*46c0*/  @!P3 IMAD R63, R63, R22, RZ ;  /* 0x000000163f3fb224 */ /* 0x000fe200078e02ff */
[----:B------:R0:W-:Y:S01]  /*46d0*/  @!P0 STG.E.U8 desc[UR36][R6.64+0x8], R5 ;  /* 0x0000080506008986 */ /* 0x0001e2000c101124 */
[----:B------:R-:W-:-:S03]  /*46e0*/  ISETP.LT.OR P0, PT, R3, 0x11, !P1 ;  /* 0x000000110300780c */ /* 0x000fc60004f01670 */
[----:B------:R-:W-:Y:S01]  /*46f0*/  @!P3 STG.E.U8 desc[UR36][R6.64+0x9], R63 ;  /* 0x0000093f0600b986 */ /* 0x000fe2000c101124 */
[----:B------:R-:W-:Y:S01]  /*4700*/  ISETP.LT.OR P3, PT, R3, 0x12, !P1 ;  /* 0x000000120300780c */ /* 0x000fe20004f61670 */
[----:B-1----:R-:W-:-:S04]  /*4710*/  @!P4 IMAD R13, R64, R22, RZ ;  /* 0x00000016400dc224 */ /* 0x002fc800078e02ff */
[-C--:B------:R-:W-:Y:S01]  /*4720*/  @!P5 IMAD R65, R65, R22.reuse, RZ ;  /* 0x000000164141d224 */ /* 0x080fe200078e02ff */
[----:B------:R1:W-:Y:S01]  /*4730*/  @!P4 STG.E.U8 desc[UR36][R92.64+0x10], R13 ;  /* 0x0000100d5c00c986 */ /* 0x0003e2000c101124 */
[C---:B------:R-:W-:Y:S02]  /*4740*/  ISETP.LT.OR P4, PT, R3.reuse, 0x19, !P2 ;  /* 0x000000190300780c */ /* 0x040fe40005781670 */
[-C--:B--2---:R-:W-:Y:S01]  /*4750*/  @!P0 IMAD R15, R66, R22.reuse, RZ ;  /* 0x00000016420f8224 */ /* 0x084fe200078e02ff */
[----:B------:R-:W-:Y:S01]  /*4760*/  @!P5 STG.E.U8 desc[UR36][R92.64+0x11], R65 ;  /* 0x000011415c00d986 */ /* 0x000fe2000c101124 */
[----:B------:R-:W-:Y:S02]  /*4770*/  ISETP.LT.OR P5, PT, R3, 0x1a, !P2 ;  /* 0x0000001a0300780c */ /* 0x000fe400057a1670 */
[----:B------:R-:W-:Y:S01]  /*4780*/  @!P3 IMAD R67, R67, R22, RZ ;  /* 0x000000164343b224 */ /* 0x000fe200078e02ff */
[----:B------:R2:W-:Y:S01]  /*4790*/  @!P0 STG.E.U8 desc[UR36][R6.64+0x10], R15 ;  /* 0x0000100f06008986 */ /* 0x0005e2000c101124 */
[----:B------:R-:W-:-:S03]  /*47a0*/  ISETP.LT.OR P0, PT, R3, 0x19, !P1 ;  /* 0x000000190300780c */ /* 0x000fc60004f01670 */
[----:B------:R-:W-:Y:S01]  /*47b0*/  @!P3 STG.E.U8 desc[UR36][R6.64+0x11], R67 ;  /* 0x000011430600b986 */ /* 0x000fe2000c101124 */
[----:B------:R-:W-:Y:S01]  /*47c0*/  ISETP.LT.OR P3, PT, R3, 0x1a, !P1 ;  /* 0x0000001a0300780c */ /* 0x000fe20004f61670 */
[----:B0-----:R-:W-:-:S04]  /*47d0*/  @!P4 IMAD R5, R68, R22, RZ ;  /* 0x000000164405c224 */ /* 0x001fc800078e02ff */
[-C--:B------:R-:W-:Y:S01]  /*47e0*/  @!P5 IMAD R69, R69, R22.reuse, RZ ;  /* 0x000000164545d224 */ /* 0x080fe200078e02ff */
[----:B------:R0:W-:Y:S01]  /*47f0*/  @!P4 STG.E.U8 desc[UR36][R92.64+0x18], R5 ;  /* 0x000018055c00c986 */ /* 0x0001e2000c101124 */
[C---:B------:R-:W-:Y:S02]  /*4800*/  ISETP.LT.OR P4, PT, R3.reuse, 0x21, !P2 ;  /* 0x000000210300780c */ /* 0x040fe40005781670 */
[-C--:B-1----:R-:W-:Y:S01]  /*4810*/  @!P0 IMAD R13, R70, R22.reuse, RZ ;  /* 0x00000016460d8224 */ /* 0x082fe200078e02ff */
[----:B------:R-:W-:Y:S01]  /*4820*/  @!P5 STG.E.U8 desc[UR36][R92.64+0x19], R69 ;  /* 0x000019455c00d986 */ /* 0x000fe2000c101124 */
[----:B------:R-:W-:Y:S02]  /*4830*/  ISETP.LT.OR P5, PT, R3, 0x22, !P2 ;  /* 0x000000220300780c */ /* 0x000fe400057a1670 */
[----:B------:R-:W-:Y:S01]  /*4840*/  @!P3 IMAD R71, R71, R22, RZ ;  /* 0x000000164747b224 */ /* 0x000fe200078e02ff */
[----:B------:R1:W-:Y:S01]  /*4850*/  @!P0 STG.E.U8 desc[UR36][R6.64+0x18], R13 ;  /* 0x0000180d06008986 */ /* 0x0003e2000c101124 */
[----:B------:R-:W-:-:S03]  /*4860*/  ISETP.LT.OR P0, PT, R3, 0x21, !P1 ;  /* 0x000000210300780c */ /* 0x000fc60004f01670 */
[----:B------:R-:W-:Y:S01]  /*4870*/  @!P3 STG.E.U8 desc[UR36][R6.64+0x19], R71 ;  /* 0x000019470600b986 */ /* 0x000fe2000c101124 */
[----:B------:R-:W-:Y:S01]  /*4880*/  ISETP.LT.OR P3, PT, R3, 0x22, !P1 ;  /* 0x000000220300780c */ /* 0x000fe20004f61670 */
[----:B--2---:R-:W-:-:S04]  /*4890*/  @!P4 IMAD R15, R72, R22, RZ ;  /* 0x00000016480fc224 */ /* 0x004fc800078e02ff */
        /* <DEDUP_REMOVED lines=32> */
[----:B------:R-:W-:-:S02]  /*4aa0*/  ISETP.GE.AND P0, PT, R100, 0x81, PT ;  /* 0x000000816400780c */ /* 0x000fc40003f06270 */
[C---:B------:R-:W-:Y:S01]  /*4ab0*/  ISETP.LT.OR P5, PT, R3.reuse, 0x39, !P1 ;  /* 0x000000390300780c */ /* 0x040fe20004fa1670 */
[----:B------:R-:W-:Y:S01]  /*4ac0*/  @!P3 STG.E.U8 desc[UR36][R6.64+0x31], R83 ;  /* 0x000031530600b986 */ /* 0x000fe2000c101124 */
[C---:B------:R-:W-:Y:S01]  /*4ad0*/  ISETP.LT.OR P1, PT, R3.reuse, 0x3a, !P1 ;  /* 0x0000003a0300780c */ /* 0x040fe20004f21670 */
[----:B--2---:R-:W-:Y:S01]  /*4ae0*/  @!P4 IMAD R15, R84, R22, RZ ;  /* 0x00000016540fc224 */ /* 0x004fe200078e02ff */
[----:B------:R-:W-:-:S03]  /*4af0*/  ISETP.LT.OR P3, PT, R3, 0x1, !P0 ;  /* 0x000000010300780c */ /* 0x000fc60004761670 */
[----:B------:R-:W-:Y:S01]  /*4b00*/  @!P2 IMAD R85, R85, R22, RZ ;  /* 0x000000165555a224 */ /* 0x000fe200078e02ff */
[----:B------:R-:W-:Y:S01]  /*4b10*/  @!P4 STG.E.U8 desc[UR36][R92.64+0x38], R15 ;  /* 0x0000380f5c00c986 */ /* 0x000fe2000c101124 */
[----:B------:R-:W-:-:S03]  /*4b20*/  ISETP.LT.OR P4, PT, R3, 0x2, !P0 ;  /* 0x000000020300780c */ /* 0x000fc60004781670 */
[----:B------:R-:W-:Y:S01]  /*4b30*/  @!P2 STG.E.U8 desc[UR36][R92.64+0x39], R85 ;  /* 0x000039555c00a986 */ /* 0x000fe2000c101124 */
[-C--:B0-----:R-:W-:Y:S01]  /*4b40*/  @!P5 IMAD R5, R86, R22.reuse, RZ ;  /* 0x000000165605d224 */ /* 0x081fe200078e02ff */
[----:B------:R-:W-:Y:S01]  /*4b50*/  ISETP.GE.AND P2, PT, R100, 0x89, PT ;  /* 0x000000896400780c */ /* 0x000fe20003f46270 */
[-C--:B------:R-:W-:Y:S02]  /*4b60*/  @!P1 IMAD R87, R87, R22.reuse, RZ ;  /* 0x0000001657579224 */ /* 0x080fe400078e02ff */
[----:B-1----:R-:W-:Y:S01]  /*4b70*/  @!P3 IMAD R13, R24, R22, RZ ;  /* 0x00000016180db224 */ /* 0x002fe200078e02ff */
[----:B------:R0:W-:Y:S01]  /*4b80*/  @!P5 STG.E.U8 desc[UR36][R6.64+0x38], R5 ;  /* 0x000038050600d986 */ /* 0x0001e2000c101124 */
[----:B------:R-:W-:-:S03]  /*4b90*/  ISETP.LT.OR P5, PT, R3, 0x1, !P2 ;  /* 0x000000010300780c */ /* 0x000fc600057a1670 */
[----:B------:R-:W-:Y:S01]  /*4ba0*/  @!P4 IMAD R25, R25, R22, RZ ;  /* 0x000000161919c224 */ /* 0x000fe200078e02ff */
[----:B------:R-:W-:Y:S01]  /*4bb0*/  @!P1 STG.E.U8 desc[UR36][R6.64+0x39], R87 ;  /* 0x0000395706009986 */ /* 0x000fe2000c101124 */
[----:B------:R-:W-:-:S03]  /*4bc0*/  ISETP.LT.OR P1, PT, R3, 0x2, !P2 ;  /* 0x000000020300780c */ /* 0x000fc60005721670 */
[----:B------:R-:W-:Y:S01]  /*4bd0*/  @!P3 STG.E.U8 desc[UR36][R8.64], R13 ;  /* 0x0000000d0800b986 */ /* 0x000fe2000c101124 */
[----:B------:R-:W-:-:S03]  /*4be0*/  ISETP.LT.OR P3, PT, R3, 0x9, !P0 ;  /* 0x000000090300780c */ /* 0x000fc60004761670 */
[----:B------:R-:W-:Y:S01]  /*4bf0*/  @!P4 STG.E.U8 desc[UR36][R8.64+0x1], R25 ;  /* 0x000001190800c986 */ /* 0x000fe2000c101124 */
[----:B------:R-:W-:Y:S01]  /*4c00*/  ISETP.LT.OR P4, PT, R3, 0xa, !P0 ;  /* 0x0000000a0300780c */ /* 0x000fe20004781670 */
[----:B0-----:R-:W-:-:S04]  /*4c10*/  @!P5 IMAD R5, R26, R22, RZ ;  /* 0x000000161a05d224 */ /* 0x001fc800078e02ff */
[-C--:B------:R-:W-:Y:S01]  /*4c20*/  @!P1 IMAD R27, R27, R22.reuse, RZ ;  /* 0x000000161b1b9224 */ /* 0x080fe200078e02ff */
[----:B------:R0:W-:Y:S01]  /*4c30*/  @!P5 STG.E.U8 desc[UR36][R10.64], R5 ;  /* 0x000000050a00d986 */ /* 0x0001e2000c101124 */
[C---:B------:R-:W-:Y:S02]  /*4c40*/  ISETP.LT.OR P5, PT, R3.reuse, 0x9, !P2 ;  /* 0x000000090300780c */ /* 0x040fe400057a1670 */
[-C--:B------:R-:W-:Y:S01]  /*4c50*/  @!P3 IMAD R15, R28, R22.reuse, RZ ;  /* 0x000000161c0fb224 */ /* 0x080fe200078e02ff */
[----:B------:R-:W-:Y:S01]  /*4c60*/  @!P1 STG.E.U8 desc[UR36][R10.64+0x1], R27 ;  /* 0x0000011b0a009986 */ /* 0x000fe2000c101124 */
[----:B------:R-:W-:Y:S02]  /*4c70*/  ISETP.LT.OR P1, PT, R3, 0xa, !P2 ;  /* 0x0000000a0300780c */ /* 0x000fe40005721670 */
[----:B------:R-:W-:Y:S01]  /*4c80*/  @!P4 IMAD R29, R29, R22, RZ ;  /* 0x000000161d1dc224 */ /* 0x000fe200078e02ff */
        /* <DEDUP_REMOVED lines=40> */
[----:B-1----:R-:W-:-:S04]  /*4f10*/  @!P5 IMAD R13, R42, R22, RZ ;  /* 0x000000162a0dd224 */ /* 0x002fc800078e02ff */
        /* <DEDUP_REMOVED lines=12> */
[----:B------:R-:W-:-:S04]  /*4fe0*/  @!P1 IMAD R7, R46, R22, RZ ;  /* 0x000000162e079224 */ /* 0x000fc800078e02ff */
[-C--:B------:R-:W-:Y:S01]  /*4ff0*/  @!P3 IMAD R47, R47, R22.reuse, RZ ;  /* 0x000000162f2fb224 */ /* 0x080fe200078e02ff */
[----:B------:R1:W-:Y:S01]  /*5000*/  @!P1 STG.E.U8 desc[UR36][R10.64+0x28], R7 ;  /* 0x000028070a009986 */ /* 0x0003e2000c101124 */
[----:B------:R-:W-:Y:S02]  /*5010*/  ISETP.LT.OR P1, PT, R3, 0x31, !P2 ;  /* 0x000000310300780c */ /* 0x000fe40005721670 */
[----:B------:R-:W-:Y:S01]  /*5020*/  @!P4 IMAD R49, R49, R22, RZ ;  /* 0x000000163131c224 */ /* 0x000fe200078e02ff */
[----:B------:R2:W-:Y:S01]  /*5030*/  @!P3 STG.E.U8 desc[UR36][R10.64+0x29], R47 ;  /* 0x0000292f0a00b986 */ /* 0x0005e2000c101124 */
[C---:B------:R-:W-:Y:S02]  /*5040*/  ISETP.LT.OR P3, PT, R3.reuse, 0x39, !P0 ;  /* 0x000000390300780c */ /* 0x040fe40004761670 */
[C---:B------:R-:W-:Y:S01]  /*5050*/  ISETP.LT.OR P0, PT, R3.reuse, 0x3a, !P0 ;  /* 0x0000003a0300780c */ /* 0x040fe20004701670 */
[----:B------:R2:W-:Y:S01]  /*5060*/  @!P4 STG.E.U8 desc[UR36][R8.64+0x31], R49 ;  /* 0x000031310800c986 */ /* 0x0005e2000c101124 */
[----:B------:R-:W-:-:S03]  /*5070*/  ISETP.LT.OR P4, PT, R3, 0x32, !P2 ;  /* 0x000000320300780c */ /* 0x000fc60005781670 */
[----:B------:R2:W-:Y:S01]  /*5080*/  @!P5 STG.E.U8 desc[UR36][R8.64+0x30], R13 ;  /* 0x0000300d0800d986 */ /* 0x0005e2000c101124 */
[C---:B------:R-:W-:Y:S02]  /*5090*/  ISETP.LT.OR P5, PT, R3.reuse, 0x39, !P2 ;  /* 0x000000390300780c */ /* 0x040fe400057a1670 */
[----:B------:R-:W-:Y:S01]  /*50a0*/  ISETP.LT.OR P2, PT, R3, 0x3a, !P2 ;  /* 0x0000003a0300780c */ /* 0x000fe20005741670 */
[-C--:B------:R-:W-:Y:S02]  /*50b0*/  @!P1 IMAD R3, R50, R22.reuse, RZ ;  /* 0x0000001632039224 */ /* 0x080fe400078e02ff */
[-C--:B0-----:R-:W-:Y:S02]  /*50c0*/  @!P3 IMAD R5, R52, R22.reuse, RZ ;  /* 0x000000163405b224 */ /* 0x081fe400078e02ff */
[-C--:B------:R-:W-:Y:S01]  /*50d0*/  @!P0 IMAD R53, R53, R22.reuse, RZ ;  /* 0x0000001635358224 */ /* 0x080fe200078e02ff */
[----:B------:R2:W-:Y:S01]  /*50e0*/  @!P1 STG.E.U8 desc[UR36][R10.64+0x30], R3 ;  /* 0x000030030a009986 */ /* 0x0005e2000c101124 */
[----:B------:R-:W-:-:S04]  /*50f0*/  @!P4 IMAD R51, R51, R22, RZ ;  /* 0x000000163333c224 */ /* 0x000fc800078e02ff */
[-C--:B-1----:R-:W-:Y:S01]  /*5100*/  @!P5 IMAD R7, R54, R22.reuse, RZ ;  /* 0x000000163607d224 */ /* 0x082fe200078e02ff */
[----:B------:R2:W-:Y:S01]  /*5110*/  @!P4 STG.E.U8 desc[UR36][R10.64+0x31], R51 ;  /* 0x000031330a00c986 */ /* 0x0005e2000c101124 */
[----:B------:R-:W-:-:S03]  /*5120*/  @!P2 IMAD R55, R55, R22, RZ ;  /* 0x000000163737a224 */ /* 0x000fc600078e02ff */
[----:B------:R2:W-:Y:S04]  /*5130*/  @!P3 STG.E.U8 desc[UR36][R8.64+0x38], R5 ;  /* 0x000038050800b986 */ /* 0x0005e8000c101124 */
[----:B------:R2:W-:Y:S04]  /*5140*/  @!P0 STG.E.U8 desc[UR36][R8.64+0x39], R53 ;  /* 0x0000393508008986 */ /* 0x0005e8000c101124 */
[----:B------:R2:W-:Y:S04]  /*5150*/  @!P5 STG.E.U8 desc[UR36][R10.64+0x38], R7 ;  /* 0x000038070a00d986 */ /* 0x0005e8000c101124 */
[----:B------:R2:W-:Y:S02]  /*5160*/  @!P2 STG.E.U8 desc[UR36][R10.64+0x39], R55 ;  /* 0x000039370a00a986 */ /* 0x0005e4000c101124 */
.L_x_159:
[----:B------:R-:W-:Y:S05]  /*5170*/  BSYNC B0 ;  /* 0x0000000000007941 */ /* 0x000fea0003800000 */
.L_x_29:
[----:B------:R-:W-:Y:S01]  /*5180*/  ULDC UR4, c[0x0][0xc] ;  /* 0x0000030000047ab9 */ /* 0x000fe20000000800 */
[----:B------:R-:W-:Y:S01]  /*5190*/  ULDC UR5, c[0x0][0x10] ;  /* 0x0000040000057ab9 */ /* 0x000fe20000000800 */
[----:B--2---:R-:W2:Y:S01]  /*51a0*/  LDC R3, c[0x0][0x14] ;  /* 0x00000500ff037b82 */ /* 0x004ea20000000800 */
[----:B------:R-:W-:Y:S01]  /*51b0*/  UIMAD.WIDE.U32 UR4, UR4, UR5, URZ ;  /* 0x00000005040472a5 */ /* 0x000fe2000f8e003f */
[----:B------:R-:W-:Y:S02]  /*51c0*/  IMAD.MOV.U32 R91, RZ, RZ, -0x1 ;  /* 0xffffffffff5b7424 */ /* 0x000fe400078e00ff */
[----:B------:R-:W-:-:S03]  /*51d0*/  IMAD.MOV.U32 R89, RZ, RZ, -0x1 ;  /* 0xffffffffff597424 */ /* 0x000fc600078e00ff */
[----:B--2---:R-:W-:-:S04]  /*51e0*/  IMAD.WIDE.U32 R16, R3, UR4, R16 ;  /* 0x0000000403107c25 */ /* 0x004fc8000f8e0010 */
[----:B------:R-:W-:Y:S01]  /*51f0*/  IMAD R3, R3, UR5, RZ ;  /* 0x0000000503037c24 */ /* 0x000fe2000f8e02ff */
[----:B------:R-:W-:Y:S02]  /*5200*/  ULDC.64 UR4, c[0x0][0x650] ;  /* 0x0001940000047ab9 */ /* 0x000fe40000000a00 */
[----:B------:R-:W-:Y:S01]  /*5210*/  ISETP.GE.U32.AND P0, PT, R16, UR4, PT ;  /* 0x0000000410007c0c */ /* 0x000fe2000bf06070 */
[--C-:B------:R-:W-:Y:S01]  /*5220*/  IMAD.IADD R17, R17, 0x1, R3.reuse ;  /* 0x0000000111117824 */ /* 0x100fe200078e0203 */
[----:B------:R-:W-:-:S04]  /*5230*/  PRMT R3, RZ, 0x7610, R3 ;  /* 0x00007610ff037816 */ /* 0x000fc80000000003 */
[----:B------:R-:W-:-:S13]  /*5240*/  ISETP.GE.U32.AND.EX P0, PT, R17, UR5, PT, P0 ;  /* 0x0000000511007c0c */ /* 0x000fda000bf06100 */
[----:B------:R-:W-:Y:S05]  /*5250*/  @P0 BRA `(.L_x_160) ;  /* 0x0000000400640947 */ /* 0x000fea0003800000 */
[----:B------:R-:W2:Y:S01]  /*5260*/  S2R R12, SR_CTAID.X ;  /* 0x00000000000c7919 */ /* 0x000ea20000002500 */
[----:B0--3--:R-:W0:Y:S01]  /*5270*/  LDC.64 R10, c[0x0][0x628] ;  /* 0x00018a00ff0a7b82 */ /* 0x009e220000000a00 */
[----:B------:R-:W-:Y:S01]  /*5280*/  ULDC UR4, c[0x0][0x150] ;  /* 0x0000540000047ab9 */ /* 0x000fe20000000800 */
[----:B------:R-:W-:Y:S01]  /*5290*/  IMAD.MOV.U32 R8, RZ, RZ, R16 ;  /* 0x000000ffff087224 */ /* 0x000fe200078e0010 */
[----:B------:R-:W3:Y:S01]  /*52a0*/  S2R R24, SR_CTAID.Y ;  /* 0x0000000000187919 */ /* 0x000ee20000002600 */
[----:B------:R-:W-:-:S04]  /*52b0*/  IMAD.MOV.U32 R9, RZ, RZ, R17 ;  /* 0x000000ffff097224 */ /* 0x000fc800078e0011 */
[----:B------:R-:W1:Y:S08]  /*52c0*/  LDC R21, c[0x0][0x144] ;  /* 0x00005100ff157b82 */ /* 0x000e700000000800 */
[----:B------:R-:W1:Y:S08]  /*52d0*/  LDC R0, c[0x0][0x630] ;  /* 0x00018c00ff007b82 */ /* 0x000e700000000800 */
[----:B------:R-:W1:Y:S01]  /*52e0*/  LDC.64 R14, c[0x0][0x620] ;  /* 0x00018800ff0e7b82 */ /* 0x000e620000000a00 */
[----:B0-----:R-:W-:-:S04]  /*52f0*/  ISETP.NE.U32.AND P0, PT, R10, RZ, PT ;  /* 0x000000ff0a00720c */ /* 0x001fc80003f05070 */
[----:B------:R-:W-:Y:S02]  /*5300*/  ISETP.NE.AND.EX P0, PT, R11, RZ, PT, P0 ;  /* 0x000000ff0b00720c */ /* 0x000fe40003f05300 */
[----:B--2---:R-:W-:-:S05]  /*5310*/  I2FP.F32.U32 R3, R12 ;  /* 0x0000000c00037245 */ /* 0x004fca0000201000 */
[----:B------:R-:W-:-:S04]  /*5320*/  FMUL R3, R3, UR4 ;  /* 0x0000000403037c20 */ /* 0x000fc80008400000 */
[----:B------:R0:W2:Y:S02]  /*5330*/  F2I.U32.TRUNC.NTZ R20, R3 ;  /* 0x0000000300147305 */ /* 0x0000a4000020f000 */
[----:B---3--:R-:W-:Y:S05]  /*5340*/  @!P0 BRA `(.L_x_161) ;  /* 0x0000000000288947 */ /* 0x008fea0003800000 */
[----:B0-----:R-:W0:Y:S02]  /*5350*/  LDC R3, c[0x0][0x634] ;  /* 0x00018d00ff037b82 */ /* 0x001e240000000800 */
        /* <DEDUP_REMOVED lines=9> */
.L_x_161:
[----:B------:R-:W3:Y:S01]  /*53f0*/  LDC.64 R28, c[0x0][0x640] ;  /* 0x00019000ff1c7b82 */ /* 0x000ee20000000a00 */
[-CC-:B-1----:R-:W-:Y:S01]  /*5400*/  SHF.R.U64 R89, R8, R0.reuse, R9.reuse ;  /* 0x0000000008597219 */ /* 0x182fe20000001209 */
[----:B--2---:R-:W-:Y:S01]  /*5410*/  IMAD.MOV R20, RZ, RZ, -R20 ;  /* 0x000000ffff147224 */ /* 0x004fe200078e0a14 */
[----:B------:R-:W-:Y:S01]  /*5420*/  SHF.R.U32.HI R0, RZ, R0, R9 ;  /* 0x00000000ff007219 */ /* 0x000fe20000011609 */
[----:B------:R-:W-:Y:S01]  /*5430*/  ULDC UR4, c[0x0][0x154] ;  /* 0x0000550000047ab9 */ /* 0x000fe20000000800 */
[----:B0-----:R-:W-:Y:S01]  /*5440*/  IADD3 R3, P0, RZ, -R89, RZ ;  /* 0x80000059ff037210 */ /* 0x001fe20007f1e0ff */
[----:B------:R-:W-:Y:S02]  /*5450*/  IMAD R21, R21, R20, R12 ;  /* 0x0000001415157224 */ /* 0x000fe400078e020c */
[----:B------:R-:W0:Y:S01]  /*5460*/  LDC R6, c[0x0][0x618] ;  /* 0x00018600ff067b82 */ /* 0x000e220000000800 */
[----:B------:R-:W-:Y:S02]  /*5470*/  IMAD.MOV.U32 R7, RZ, RZ, 0x1 ;  /* 0x00000001ff077424 */ /* 0x000fe400078e00ff */
[----:B------:R-:W-:-:S04]  /*5480*/  IMAD.X R5, RZ, RZ, ~R0, P0 ;  /* 0x000000ffff057224 */ /* 0x000fc800000e0e00 */
[-C--:B------:R-:W-:Y:S01]  /*5490*/  IMAD R0, R5, R14.reuse, RZ ;  /* 0x0000000e05007224 */ /* 0x080fe200078e02ff */
[----:B------:R-:W1:Y:S01]  /*54a0*/  LDC R8, c[0x0][0x608] ;  /* 0x00018200ff087b82 */ /* 0x000e620000000800 */
[----:B------:R-:W-:-:S04]  /*54b0*/  IMAD.WIDE.U32 R4, R3, R14, R16 ;  /* 0x0000000e03047225 */ /* 0x000fc800078e0010 */
[----:B------:R-:W-:Y:S01]  /*54c0*/  IMAD R3, R3, R15, R0 ;  /* 0x0000000f03037224 */ /* 0x000fe200078e0200 */
[----:B------:R-:W-:Y:S02]  /*54d0*/  I2FP.F32.U32 R0, R24 ;  /* 0x0000001800007245 */ /* 0x000fe40000201000 */
[----:B------:R-:W2:Y:S01]  /*54e0*/  LDC R26, c[0x0][0x658] ;  /* 0x00019600ff1a7b82 */ /* 0x000ea20000000800 */
[----:B------:R-:W-:Y:S01]  /*54f0*/  IMAD.IADD R3, R5, 0x1, R3 ;  /* 0x0000000105037824 */ /* 0x000fe200078e0203 */
[----:B---3--:R-:W-:Y:S01]  /*5500*/  ISETP.NE.U32.AND P0, PT, R28, RZ, PT ;  /* 0x000000ff1c00720c */ /* 0x008fe20003f05070 */
[----:B------:R-:W-:Y:S01]  /*5510*/  FMUL R0, R0, UR4 ;  /* 0x0000000400007c20 */ /* 0x000fe20008400000 */
[----:B------:R-:W-:Y:S02]  /*5520*/  IMAD.MOV.U32 R5, RZ, RZ, -0x1 ;  /* 0xffffffffff057424 */ /* 0x000fe400078e00ff */
[----:B------:R-:W-:Y:S01]  /*5530*/  ISETP.NE.AND.EX P0, PT, R29, RZ, PT, P0 ;  /* 0x000000ff1d00720c */ /* 0x000fe20003f05300 */
[----:B------:R3:W2:Y:S01]  /*5540*/  F2I.U32.TRUNC.NTZ R13, R0 ;  /* 0x00000000000d7305 */ /* 0x0006a2000020f000 */
[----:B------:R-:W3:Y:S01]  /*5550*/  LDC R15, c[0x0][0x148] ;  /* 0x00005200ff0f7b82 */ /* 0x000ee20000000800 */
[----:B0-----:R-:W-:-:S02]  /*5560*/  SHF.R.U64 R12, R4, R6, R3 ;  /* 0x00000006040c7219 */ /* 0x001fc40000001203 */
[----:B------:R-:W-:-:S05]  /*5570*/  SHF.R.U32.HI R3, RZ, R6, R3 ;  /* 0x00000006ff037219 */ /* 0x000fca0000011603 */
[----:B------:R-:W0:Y:S01]  /*5580*/  LDC R20, c[0x0][0x600] ;  /* 0x00018000ff147b82 */ /* 0x000e220000000800 */
[-CC-:B-1----:R-:W-:Y:S02]  /*5590*/  SHF.R.U64 R10, R12, R8.reuse, R3.reuse ;  /* 0x000000080c0a7219 */ /* 0x182fe40000001203 */
[----:B------:R-:W-:-:S05]  /*55a0*/  SHF.R.U32.HI R3, RZ, R8, R3 ;  /* 0x00000008ff037219 */ /* 0x000fca0000011603 */
[----:B------:R-:W1:Y:S01]  /*55b0*/  LDC R27, c[0x0][0x648] ;  /* 0x00019200ff1b7b82 */ /* 0x000e620000000800 */
[-C--:B--2---:R-:W-:Y:S02]  /*55c0*/  SHF.L.U32 R4, R5, R26.reuse, RZ ;  /* 0x0000001a05047219 */ /* 0x084fe400000006ff */
[-CC-:B------:R-:W-:Y:S02]  /*55d0*/  SHF.R.U64 R14, R10, R26.reuse, R3.reuse ;  /* 0x0000001a0a0e7219 */ /* 0x180fe40000001203 */
[----:B------:R-:W-:Y:S02]  /*55e0*/  SHF.R.U32.HI R5, RZ, R26, R3 ;  /* 0x0000001aff057219 */ /* 0x000fe40000011603 */
[----:B------:R-:W-:Y:S01]  /*55f0*/  LOP3.LUT R25, RZ, R4, RZ, 0x33, !PT ;  /* 0x00000004ff197212 */ /* 0x000fe200078e33ff */
[----:B------:R-:W2:Y:S01]  /*5600*/  LDC R30, c[0x0][0x638] ;  /* 0x00018e00ff1e7b82 */ /* 0x000ea20000000800 */
[----:B------:R-:W-:Y:S01]  /*5610*/  SHF.L.U32 R26, R7, R26, RZ ;  /* 0x0000001a071a7219 */ /* 0x000fe200000006ff */
[----:B------:R-:W-:-:S06]  /*5620*/  IMAD.MOV.U32 R4, RZ, RZ, R14 ;  /* 0x000000ffff047224 */ /* 0x000fcc00078e000e */
[----:B------:R-:W0:Y:S01]  /*5630*/  LDC R31, c[0x0][0x610] ;  /* 0x00018400ff1f7b82 */ /* 0x000e220000000800 */
[----:B------:R-:W-:Y:S05]  /*5640*/  @!P0 BRA `(.L_x_162) ;  /* 0x0000000000288947 */ /* 0x000fea0003800000 */
[----:B------:R-:W4:Y:S02]  /*5650*/  LDC R3, c[0x0][0x64c] ;  /* 0x00019300ff037b82 */ /* 0x000f240000000800 */
[----:B----4-:R-:W-:-:S05]  /*5660*/  IADD3 R3, P0, R14, R3, RZ ;  /* 0x000000030e037210 */ /* 0x010fca0007f1e0ff */
        /* <DEDUP_REMOVED lines=8> */
.L_x_162:
[----:B------:R-:W-:Y:S01]  /*56f0*/  ISETP.NE.AND P0, PT, R2, 0x1, PT ;  /* 0x000000010200780c */ /* 0x000fe20003f05270 */
[----:B0-----:R-:W-:Y:S01]  /*5700*/  VIADD R7, R20, 0xffffffff ;  /* 0xffffffff14077836 */ /* 0x001fe20000000000 */
[----:B-1-3--:R-:W-:Y:S01]  /*5710*/  SHF.R.U64 R0, R4, R27, R5 ;  /* 0x0000001b04007219 */ /* 0x00afe20000001205 */
[----:B------:R-:W-:Y:S01]  /*5720*/  IMAD.MOV R13, RZ, RZ, -R13 ;  /* 0x000000ffff0d7224 */ /* 0x000fe200078e0a0d */
[----:B------:R-:W-:Y:S01]  /*5730*/  LOP3.LUT R5, R10, R25, RZ, 0xc0, !PT ;  /* 0x000000190a057212 */ /* 0x000fe200078ec0ff */
[----:B------:R-:W-:Y:S01]  /*5740*/  IMAD.MOV.U32 R4, RZ, RZ, 0x1 ;  /* 0x00000001ff047424 */ /* 0x000fe200078e00ff */
[----:B------:R-:W-:Y:S01]  /*5750*/  LOP3.LUT R12, R12, R7, RZ, 0xc0, !PT ;  /* 0x000000070c0c7212 */ /* 0x000fe200078ec0ff */
[----:B------:R-:W-:Y:S02]  /*5760*/  IMAD.MOV R3, RZ, RZ, -R0 ;  /* 0x000000ffff037224 */ /* 0x000fe400078e0a00 */
[----:B------:R-:W-:Y:S02]  /*5770*/  IMAD R0, R26, R0, R5 ;  /* 0x000000001a007224 */ /* 0x000fe400078e0205 */
[----:B--2---:R-:W-:-:S02]  /*5780*/  IMAD R3, R3, R30, R14 ;  /* 0x0000001e03037224 */ /* 0x004fc400078e020e */
[----:B------:R-:W-:Y:S02]  /*5790*/  @P0 IMAD R21, R15, R13, R24 ;  /* 0x0000000d0f150224 */ /* 0x000fe400078e0218 */
[----:B------:R-:W-:Y:S01]  /*57a0*/  IMAD R5, R3, R20, R12 ;  /* 0x0000001403057224 */ /* 0x000fe200078e020c */
[----:B------:R-:W-:Y:S01]  /*57b0*/  PRMT R3, R4, 0x7610, R3 ;  /* 0x0000761004037816 */ /* 0x000fe20000000003 */
[----:B------:R-:W-:-:S05]  /*57c0*/  IMAD R0, R0, R31, R21 ;  /* 0x0000001f00007224 */ /* 0x000fca00078e0215 */
[----:B------:R-:W-:Y:S02]  /*57d0*/  SEL R91, R5, R0, !P0 ;  /* 0x00000000055b7207 */ /* 0x000fe40004000000 */
[----:B------:R-:W-:-:S07]  /*57e0*/  SEL R0, R0, R5, !P0 ;  /* 0x0000000500007207 */ /* 0x000fce0004000000 */
.L_x_160:
[----:B------:R-:W-:Y:S01]  /*57f0*/  LOP3.LUT P0, RZ, R3, 0xff, RZ, 0xc0, !PT ;  /* 0x000000ff03ff7812 */ /* 0x000fe2000780c0ff */
[----:B------:R-:W-:-:S12]  /*5800*/  IMAD.MOV.U32 R90, RZ, RZ, R0 ;  /* 0x000000ffff5a7224 */ /* 0x000fd800078e0000 */
[----:B------:R-:W-:Y:S05]  /*5810*/  @P0 BRA `(.L_x_163) ;  /* 0xffffffb8005c0947 */ /* 0x000fea000383ffff */
[----:B------:R-:W-:Y:S05]  /*5820*/  EXIT ;  /* 0x000000000000794d */ /* 0x000fea0003800000 */
.L_x_4:
[----:B0-----:R-:W-:Y:S01]  /*5830*/  ULDC.64 UR4, c[0x0][0x650] ;  /* 0x0001940000047ab9 */ /* 0x001fe20000000a00 */
        /* <DEDUP_REMOVED lines=25> */
.L_x_165:
[--C-:B------:R-:W-:Y:S01]  /*59d0*/  SHF.R.U64 R12, R10, R14, R11.reuse ;  /* 0x0000000e0a0c7219 */ /* 0x100fe2000000120b */
[----:B------:R-:W0:Y:S01]  /*59e0*/  LDC R22, c[0x0][0x618] ;  /* 0x00018600ff167b82 */ /* 0x000e220000000800 */
[----:B------:R-:W-:Y:S01]  /*59f0*/  I2FP.F32.U32 R6, R4 ;  /* 0x0000000400067245 */ /* 0x000fe20000201000 */
[----:B------:R-:W-:Y:S01]  /*5a00*/  ULDC UR4, c[0x0][0x150] ;  /* 0x0000540000047ab9 */ /* 0x000fe20000000800 */
[----:B------:R-:W-:Y:S02]  /*5a10*/  SHF.R.U32.HI R5, RZ, R14, R11 ;  /* 0x0000000eff057219 */ /* 0x000fe4000001160b */
[----:B------:R-:W-:Y:S01]  /*5a20*/  IADD3 R9, P0, RZ, -R12, RZ ;  /* 0x8000000cff097210 */ /* 0x000fe20007f1e0ff */
[----:B------:R-:W-:Y:S01]  /*5a30*/  FMUL R11, R6, UR4 ;  /* 0x00000004060b7c20 */ /* 0x000fe20008400000 */
[----:B------:R-:W-:Y:S01]  /*5a40*/  ULDC UR4, c[0x0][0x154] ;  /* 0x0000550000047ab9 */ /* 0x000fe20000000800 */
[----:B------:R-:W1:Y:S02]  /*5a50*/  LDC.64 R24, c[0x0][0x640] ;  /* 0x00019000ff187b82 */ /* 0x000e640000000a00 */
[----:B------:R-:W-:-:S02]  /*5a60*/  IMAD.X R5, RZ, RZ, ~R5, P0 ;  /* 0x000000ffff057224 */ /* 0x000fc400000e0e05 */
[----:B------:R-:W2:Y:S01]  /*5a70*/  F2I.U32.TRUNC.NTZ R11, R11 ;  /* 0x0000000b000b7305 */ /* 0x000ea2000020f000 */
[----:B------:R-:W-:-:S03]  /*5a80*/  IMAD.WIDE.U32 R6, R9, R20, R16 ;  /* 0x0000001409067225 */ /* 0x000fc600078e0010 */
[----:B------:R-:W3:Y:S01]  /*5a90*/  LDC R13, c[0x0][0x144] ;  /* 0x00005100ff0d7b82 */ /* 0x000ee20000000800 */
[----:B------:R-:W-:-:S04]  /*5aa0*/  IMAD R8, R5, R20, RZ ;  /* 0x0000001405087224 */ /* 0x000fc800078e02ff */
[----:B------:R-:W-:Y:S02]  /*5ab0*/  IMAD R5, R9, R21, R8 ;  /* 0x0000001509057224 */ /* 0x000fe400078e0208 */
[----:B------:R-:W-:Y:S01]  /*5ac0*/  IMAD.MOV.U32 R8, RZ, RZ, -0x1 ;  /* 0xffffffffff087424 */ /* 0x000fe200078e00ff */
[----:B------:R-:W4:Y:S01]  /*5ad0*/  LDC R14, c[0x0][0x608] ;  /* 0x00018200ff0e7b82 */ /* 0x000f220000000800 */
[----:B------:R-:W-:Y:S01]  /*5ae0*/  IMAD.IADD R5, R7, 0x1, R5 ;  /* 0x0000000107057824 */ /* 0x000fe200078e0205 */
[----:B------:R-:W-:-:S04]  /*5af0*/  I2FP.F32.U32 R7, R3 ;  /* 0x0000000300077245 */ /* 0x000fc80000201000 */
[-C--:B0-----:R-:W-:Y:S01]  /*5b00*/  SHF.R.U64 R10, R6, R22.reuse, R5 ;  /* 0x00000016060a7219 */ /* 0x081fe20000001205 */
[----:B--2---:R-:W-:Y:S01]  /*5b10*/  IMAD.MOV R6, RZ, RZ, -R11 ;  /* 0x000000ffff067224 */ /* 0x004fe200078e0a0b */
[----:B------:R-:W0:Y:S01]  /*5b20*/  LDC R9, c[0x0][0x658] ;  /* 0x00019600ff097b82 */ /* 0x000e220000000800 */
[----:B-1----:R-:W-:Y:S01]  /*5b30*/  ISETP.NE.U32.AND P0, PT, R24, RZ, PT ;  /* 0x000000ff1800720c */ /* 0x002fe20003f05070 */
[----:B------:R-:W-:Y:S01]  /*5b40*/  FMUL R7, R7, UR4 ;  /* 0x0000000407077c20 */ /* 0x000fe20008400000 */
[----:B------:R-:W-:Y:S02]  /*5b50*/  SHF.R.U32.HI R5, RZ, R22, R5 ;  /* 0x00000016ff057219 */ /* 0x000fe40000011605 */
[----:B------:R-:W-:-:S03]  /*5b60*/  ISETP.NE.AND.EX P0, PT, R25, RZ, PT, P0 ;  /* 0x000000ff1900720c */ /* 0x000fc60003f05300 */
[----:B------:R-:W1:Y:S01]  /*5b70*/  LDC R20, c[0x0][0x148] ;  /* 0x00005200ff147b82 */ /* 0x000e620000000800 */
[----:B---3--:R-:W-:Y:S02]  /*5b80*/  IMAD R23, R13, R6, R4 ;  /* 0x000000060d177224 */ /* 0x008fe400078e0204 */
[----:B------:R-:W-:-:S05]  /*5b90*/  IMAD.MOV.U32 R6, RZ, RZ, 0x1 ;  /* 0x00000001ff067424 */ /* 0x000fca00078e00ff */
[----:B------:R-:W2:Y:S01]  /*5ba0*/  LDC R21, c[0x0][0x600] ;  /* 0x00018000ff157b82 */ /* 0x000ea20000000800 */
[-CC-:B----4-:R-:W-:Y:S02]  /*5bb0*/  SHF.R.U64 R13, R10, R14.reuse, R5.reuse ;  /* 0x0000000e0a0d7219 */ /* 0x190fe40000001205 */
[----:B------:R-:W-:Y:S02]  /*5bc0*/  SHF.R.U32.HI R4, RZ, R14, R5 ;  /* 0x0000000eff047219 */ /* 0x000fe40000011605 */
[----:B------:R3:W4:Y:S03]  /*5bd0*/  F2I.U32.TRUNC.NTZ R14, R7 ;  /* 0x00000007000e7305 */ /* 0x000726000020f000 */
[----:B------:R-:W1:Y:S01]  /*5be0*/  LDC R26, c[0x0][0x648] ;  /* 0x00019200ff1a7b82 */ /* 0x000e620000000800 */
[-C--:B0-----:R-:W-:Y:S02]  /*5bf0*/  SHF.R.U64 R15, R13, R9.reuse, R4 ;  /* 0x000000090d0f7219 */ /* 0x081fe40000001204 */
[----:B------:R-:W-:-:S02]  /*5c00*/  SHF.L.U32 R8, R8, R9, RZ ;  /* 0x0000000908087219 */ /* 0x000fc400000006ff */
[-C--:B------:R-:W-:Y:S01]  /*5c10*/  SHF.R.U32.HI R5, RZ, R9.reuse, R4 ;  /* 0x00000009ff057219 */ /* 0x080fe20000011604 */
[----:B------:R-:W-:Y:S01]  /*5c20*/  IMAD.MOV.U32 R4, RZ, RZ, R15 ;  /* 0x000000ffff047224 */ /* 0x000fe200078e000f */
[----:B------:R-:W-:Y:S01]  /*5c30*/  SHF.L.U32 R22, R6, R9, RZ ;  /* 0x0000000906167219 */ /* 0x000fe200000006ff */
[----:B------:R-:W0:Y:S01]  /*5c40*/  LDC R27, c[0x0][0x638] ;  /* 0x00018e00ff1b7b82 */ /* 0x000e220000000800 */
[----:B------:R-:W-:-:S07]  /*5c50*/  LOP3.LUT R28, RZ, R8, RZ, 0x33, !PT ;  /* 0x00000008ff1c7212 */ /* 0x000fce00078e33ff */
        /* <DEDUP_REMOVED lines=12> */
.L_x_166:
[----:B------:R-:W-:Y:S01]  /*5d20*/  ISETP.NE.AND P0, PT, R2, 0x1, PT ;  /* 0x000000010200780c */ /* 0x000fe20003f05270 */
[----:B--2---:R-:W-:Y:S01]  /*5d30*/  VIADD R7, R21, 0xffffffff ;  /* 0xffffffff15077836 */ /* 0x004fe20000000000 */
[----:B-1----:R-:W-:Y:S01]  /*5d40*/  SHF.R.U64 R5, R4, R26, R5 ;  /* 0x0000001a04057219 */ /* 0x002fe20000001205 */
[----:B------:R-:W-:Y:S01]  /*5d50*/  IMAD.MOV R14, RZ, RZ, -R14 ;  /* 0x000000ffff0e7224 */ /* 0x000fe200078e0a0e */
[----:B------:R-:W-:Y:S01]  /*5d60*/  LOP3.LUT R4, R13, R28, RZ, 0xc0, !PT ;  /* 0x0000001c0d047212 */ /* 0x000fe200078ec0ff */
[----:B------:R-:W-:Y:S01]  /*5d70*/  IMAD.MOV.U32 R8, RZ, RZ, R12 ;  /* 0x000000ffff087224 */ /* 0x000fe200078e000c */
[----:B------:R-:W-:Y:S01]  /*5d80*/  LOP3.LUT R10, R10, R7, RZ, 0xc0, !PT ;  /* 0x000000070a0a7212 */ /* 0x000fe200078ec0ff */
[----:B------:R-:W-:Y:S02]  /*5d90*/  IMAD.MOV R6, RZ, RZ, -R5 ;  /* 0x000000ffff067224 */ /* 0x000fe400078e0a05 */
[----:B------:R-:W-:-:S04]  /*5da0*/  IMAD R4, R22, R5, R4 ;  /* 0x0000000516047224 */ /* 0x000fc800078e0204 */
[----:B------:R-:W-:Y:S02]  /*5db0*/  @P0 IMAD R23, R20, R14, R3 ;  /* 0x0000000e14170224 */ /* 0x000fe400078e0203 */
[----:B0-----:R-:W-:Y:S02]  /*5dc0*/  IMAD R3, R6, R27, R15 ;  /* 0x0000001b06037224 */ /* 0x001fe400078e020f */
[----:B------:R-:W-:Y:S02]  /*5dd0*/  IMAD R7, R4, R29, R23 ;  /* 0x0000001d04077224 */ /* 0x000fe400078e0217 */
[----:B------:R-:W-:Y:S02]  /*5de0*/  IMAD R4, R3, R21, R10 ;  /* 0x0000001503047224 */ /* 0x000fe400078e020a */
[----:B------:R-:W-:-:S03]  /*5df0*/  IMAD.MOV.U32 R6, RZ, RZ, 0x1 ;  /* 0x00000001ff067424 */ /* 0x000fc600078e00ff */
[----:B------:R-:W-:Y:S02]  /*5e00*/  SEL R9, R4, R7, !P0 ;  /* 0x0000000704097207 */ /* 0x000fe40004000000 */
[----:B------:R-:W-:-:S07]  /*5e10*/  SEL R7, R7, R4, !P0 ;  /* 0x0000000407077207 */ /* 0x000fce0004000000 */
.L_x_164:
[----:B------:R-:W-:-:S08]  /*5e20*/  NOP ;  /* 0x0000000000007918 */ /* 0x000fd00000000000 */
[----:B------:R-:W0:-:S00]  /*5e30*/  USETMAXREG.DEALLOC.CTAPOOL 0x28 ;  /* 0x00000028000079c8 */ /* 0x000e0000080e0500 */
[----:B0-----:R-:W-:-:S13]  /*5e40*/  ISETP.NE.AND P0, PT, R0, RZ, PT ;  /* 0x000000ff0000720c */ /* 0x001fda0003f05270 */
[----:B------:R-:W-:Y:S05]  /*5e50*/  @P0 EXIT ;  /* 0x000000000000094d */ /* 0x000fea0003800000 */
[----:B------:R-:W-:Y:S01]  /*5e60*/  LOP3.LUT P0, RZ, R6, 0xff, RZ, 0xc0, !PT ;  /* 0x000000ff06ff7812 */ /* 0x000fe2000780c0ff */
[----:B------:R-:W-:Y:S02]  /*5e70*/  IMAD.MOV.U32 R0, RZ, RZ, 0x1 ;  /* 0x00000001ff007424 */ /* 0x000fe400078e00ff */
[----:B------:R-:W-:-:S10]  /*5e80*/  IMAD.MOV.U32 R12, RZ, RZ, RZ ;  /* 0x000000ffff0c7224 */ /* 0x000fd400078e00ff */
[----:B------:R-:W-:Y:S05]  /*5e90*/  @!P0 BRA `(.L_x_167) ;  /* 0x0000000c00308947 */ /* 0x000fea0003800000 */
[----:B------:R-:W0:Y:S01]  /*5ea0*/  LDC R0, c[0x0][0x28c] ;  /* 0x0000a300ff007b82 */ /* 0x000e220000000800 */
[----:B------:R-:W-:Y:S01]  /*5eb0*/  ULDC UR5, c[0x0][0x600] ;  /* 0x0001800000057ab9 */ /* 0x000fe20000000800 */
[----:B------:R-:W-:Y:S01]  /*5ec0*/  ULDC UR4, c[0x0][0xc] ;  /* 0x0000030000047ab9 */ /* 0x000fe20000000800 */
[----:B------:R-:W-:Y:S01]  /*5ed0*/  UIADD3 UR16, UR5, -0x1, URZ ;  /* 0xffffffff05107890 */ /* 0x000fe2000fffe03f */
[C---:B------:R-:W-:Y:S01]  /*5ee0*/  LOP3.LUT P2, RZ, R18.reuse, 0x7f, RZ, 0xc0, !PT ;  /* 0x0000007f12ff7812 */ /* 0x040fe2000784c0ff */
[----:B------:R-:W-:Y:S01]  /*5ef0*/  ULDC UR6, c[0x0][0x658] ;  /* 0x0001960000067ab9 */ /* 0x000fe20000000800 */
[----:B------:R-:W-:Y:S01]  /*5f00*/  ULDC UR5, c[0x0][0x10] ;  /* 0x0000040000057ab9 */ /* 0x000fe20000000800 */
[----:B------:R-:W-:Y:S01]  /*5f10*/  UMOV UR7, 0xffffffff ;  /* 0xffffffff00077882 */ /* 0x000fe20000000000 */
[----:B------:R-:W-:Y:S01]  /*5f20*/  UMOV UR8, 0x1 ;  /* 0x0000000100087882 */ /* 0x000fe20000000000 */
[----:B------:R-:W-:Y:S01]  /*5f30*/  UIMAD.WIDE.U32 UR4, UR4, UR5, URZ ;  /* 0x00000005040472a5 */ /* 0x000fe2000f8e003f */
[----:B------:R-:W-:Y:S01]  /*5f40*/  LOP3.LUT P0, RZ, R18, 0x1f, RZ, 0xc0, !PT ;  /* 0x0000001f12ff7812 */ /* 0x000fe2000780c0ff */
[----:B------:R-:W-:Y:S01]  /*5f50*/  USHF.L.U32 UR7, UR7, UR6, URZ ;  /* 0x0000000607077299 */ /* 0x000fe2000800063f */
[----:B------:R-:W-:Y:S01]  /*5f60*/  BSSY B0, `(.L_x_167) ;  /* 0x00000bf000007945 */ /* 0x000fe20003800000 */
[----:B------:R-:W-:Y:S01]  /*5f70*/  USHF.L.U32 UR18, UR8, UR6, URZ ;  /* 0x0000000608127299 */ /* 0x000fe2000800063f */
[----:B------:R-:W-:Y:S01]  /*5f80*/  IMAD.MOV.U32 R13, RZ, RZ, 0x1 ;  /* 0x00000001ff0d7424 */ /* 0x000fe200078e00ff */
[----:B------:R-:W-:Y:S01]  /*5f90*/  LOP3.LUT R11, R19, 0x2, RZ, 0xfc, !PT ;  /* 0x00000002130b7812 */ /* 0x000fe200078efcff */
[----:B------:R-:W-:Y:S01]  /*5fa0*/  ULDC UR6, c[0x0][0x14] ;  /* 0x0000050000067ab9 */ /* 0x000fe20000000800 */
[----:B------:R-:W-:Y:S01]  /*5fb0*/  PLOP3.LUT P0, PT, P0, P2, PT, 0x8a, 0x0 ;  /* 0x000000000000781c */ /* 0x000fe20000705172 */
[----:B------:R-:W-:Y:S01]  /*5fc0*/  UIMAD.WIDE.U32 UR20, UR4, UR6, URZ ;  /* 0x00000006041472a5 */ /* 0x000fe2000f8e003f */
[----:B------:R-:W-:Y:S01]  /*5fd0*/  IMAD.MOV.U32 R12, RZ, RZ, RZ ;  /* 0x000000ffff0c7224 */ /* 0x000fe200078e00ff */
[----:B------:R-:W-:-:S02]  /*5fe0*/  UIMAD UR13, UR5, UR6, URZ ;  /* 0x00000006050d72a4 */ /* 0x000fc4000f8e023f */
[----:B------:R-:W-:Y:S01]  /*5ff0*/  ULOP3.LUT UR17, URZ, UR7, URZ, 0x33, !UPT ;  /* 0x000000073f117292 */ /* 0x000fe2000f8e333f */
[----:B0-----:R-:W-:Y:S01]  /*6000*/  VIADD R0, R0, 0x1f ;  /* 0x0000001f00007836 */ /* 0x001fe20000000000 */
[----:B------:R-:W-:Y:S01]  /*6010*/  UIADD3 UR13, UR21, UR13, URZ ;  /* 0x0000000d150d7290 */ /* 0x000fe2000fffe03f */
[----:B------:R-:W-:-:S03]  /*6020*/  ULDC.64 UR22, c[0x0][0x198] ;  /* 0x0000660000167ab9 */ /* 0x000fc60000000a00 */
[----:B------:R-:W-:-:S04]  /*6030*/  SHF.R.S32.HI R3, RZ, 0x1f, R0 ;  /* 0x0000001fff037819 */ /* 0x000fc80000011400 */
[----:B------:R-:W-:Y:S01]  /*6040*/  LEA.HI R3, R3, R0, RZ, 0x5 ;  /* 0x0000000003037211 */ /* 0x000fe200078f28ff */
[----:B------:R-:W-:-:S03]  /*6050*/  IMAD.MOV.U32 R0, RZ, RZ, 0x1 ;  /* 0x00000001ff007424 */ /* 0x000fc600078e00ff */
[----:B------:R-:W-:-:S05]  /*6060*/  SHF.R.S32.HI R3, RZ, 0x5, R3 ;  /* 0x00000005ff037819 */ /* 0x000fca0000011403 */
[----:B------:R-:W-:-:S07]  /*6070*/  VIADD R10, R3, 0x1 ;  /* 0x00000001030a7836 */ /* 0x000fce0000000000 */
.L_x_179:
[----:B------:R-:W-:-:S03]  /*6080*/  UMOV UR4, 0xffffffff ;  /* 0xffffffff00047882 */ /* 0x000fc60000000000 */
[----:B------:R-:W-:Y:S05]  /*6090*/  BRA.DIV UR4, `(.L_x_168) ;  /* 0x0000001a04207947 */ /* 0x000fea000b800000 */
[----:B------:R-:W-:-:S13]  /*60a0*/  ELECT P6, URZ, PT ;  /* 0x00000000003f782f */ /* 0x000fda00038c0000 */
.L_x_208:
[----:B------:R-:W0:Y:S01]  /*60b0*/  LDC R4, c[0x0][0x28c] ;  /* 0x0000a300ff047b82 */ /* 0x000e220000000800 */
[----:B------:R-:W-:Y:S01]  /*60c0*/  BSSY B1, `(.L_x_169) ;  /* 0x0000037000017945 */ /* 0x000fe20003800000 */
[----:B0-----:R-:W-:-:S13]  /*60d0*/  ISETP.LT.OR P6, PT, R4, 0x1, !P6 ;  /* 0x000000010400780c */ /* 0x001fda00077c1670 */
[----:B------:R-:W-:Y:S05]  /*60e0*/  @P6 BRA `(.L_x_170) ;  /* 0x0000000000d06947 */ /* 0x000fea0003800000 */
[----:B------:R-:W-:Y:S02]  /*60f0*/  IMAD.SHL.U32 R15, R9, 0x40, RZ ;  /* 0x00000040090f7824 */ /* 0x000fe400078e00ff */
[----:B------:R-:W-:Y:S02]  /*6100*/  IMAD.SHL.U32 R18, R7, 0x100, RZ ;  /* 0x0000010007127824 */ /* 0x000fe400078e00ff */
[----:B------:R-:W-:Y:S02]  /*6110*/  IMAD.MOV.U32 R20, RZ, RZ, RZ ;  /* 0x000000ffff147224 */ /* 0x000fe400078e00ff */
[----:B------:R-:W-:Y:S02]  /*6120*/  IMAD.MOV.U32 R4, RZ, RZ, R10 ;  /* 0x000000ffff047224 */ /* 0x000fe400078e000a */
[----:B------:R-:W-:Y:S02]  /*6130*/  IMAD.MOV.U32 R5, RZ, RZ, R0 ;  /* 0x000000ffff057224 */ /* 0x000fe400078e0000 */
[----:B------:R-:W-:-:S07]  /*6140*/  IMAD.MOV.U32 R6, RZ, RZ, R12 ;  /* 0x000000ffff067224 */ /* 0x000fce00078e000c */
.L_x_174:
[----:B------:R-:W0:Y:S01]  /*6150*/  S2R R14, SR_CgaCtaId ;  /* 0x00000000000e7919 */ /* 0x000e220000008800 */
[----:B------:R-:W-:Y:S01]  /*6160*/  MOV R7, 0x400 ;  /* 0x0000040000077802 */ /* 0x000fe20000000f00 */
[----:B------:R-:W1:Y:S03]  /*6170*/  @!P2 LDC R9, c[0x0][0x500] ;  /* 0x00014000ff09ab82 */ /* 0x000e660000000800 */
[----:B0-----:R-:W-:Y:S02]  /*6180*/  LEA R21, R14, R7, 0x18 ;  /* 0x000000070e157211 */ /* 0x001fe400078ec0ff */
[----:B------:R-:W-:-:S03]  /*6190*/  SHF.L.U32 R7, R5, 0x1f, RZ ;  /* 0x0000001f05077819 */ /* 0x000fc600000006ff */
[----:B------:R-:W-:-:S04]  /*61a0*/  IMAD R14, R6, 0x8, R21 ;  /* 0x00000008060e7824 */ /* 0x000fc800078e0215 */
[----:B------:R-:W0:Y:S02]  /*61b0*/  SYNCS.PHASECHK.TRANS64.TRYWAIT P1, [R14+URZ+0xb0], R7 ;  /* 0x0000b0070e0075a7 */ /* 0x000e24000802017f */
[----:B01----:R-:W-:Y:S05]  /*61c0*/  @!P1 BRA `(.L_x_171) ;  /* 0x0000001400f49947 */ /* 0x003fea0003800000 */
.L_x_209:
[----:B0-----:R-:W-:Y:S01]  /*61d0*/  PRMT R7, R11, 0x9910, RZ ;  /* 0x000099100b077816 */ /* 0x001fe200000000ff */
[----:B------:R0:W-:Y:S03]  /*61e0*/  @!P2 SYNCS.ARRIVE.TRANS64 RZ, [R14+URZ], R9 ;  /* 0x000000090effa9a7 */ /* 0x0001e6000800003f */
[----:B------:R-:W-:-:S13]  /*61f0*/  ISETP.NE.AND P1, PT, R7, 0x2, PT ;  /* 0x000000020700780c */ /* 0x000fda0003f25270 */
[----:B0-----:R-:W-:Y:S05]  /*6200*/  @P1 BRA `(.L_x_172) ;  /* 0x0000000000041947 */ /* 0x001fea0003800000 */
[----:B------:R-:W-:Y:S01]  /*6210*/  BPT.TRAP 0x1 ;  /* 0x000000040000795c */ /* 0x000fe20000300000 */
.L_x_172:
[----:B------:R-:W-:Y:S05]  /*6220*/  @P0 BRA `(.L_x_173) ;  /* 0x0000000000040947 */ /* 0x000fea0003800000 */
[----:B------:R-:W-:Y:S01]  /*6230*/  BPT.TRAP 0x1 ;  /* 0x000000040000795c */ /* 0x000fe20000300000 */
.L_x_173:
[--C-:B------:R-:W-:Y:S01]  /*6240*/  IMAD R7, R6, 0x2000, R21.reuse ;  /* 0x0000200006077824 */ /* 0x100fe200078e0215 */
[----:B------:R-:W-:Y:S01]  /*6250*/  R2UR UR9, R14 ;  /* 0x000000000e0972ca */ /* 0x000fe200000e0000 */
[----:B------:R-:W-:Y:S01]  /*6260*/  IMAD R21, R6, 0x800, R21 ;  /* 0x0000080006157824 */ /* 0x000fe200078e0215 */
[----:B------:R-:W-:Y:S01]  /*6270*/  UIADD3 UR4, UP0, UR22, 0xf0, URZ ;  /* 0x000000f016047890 */ /* 0x000fe2000ff1e03f */
[----:B------:R-:W-:Y:S01]  /*6280*/  VIADD R4, R4, 0xffffffff ;  /* 0xffffffff04047836 */ /* 0x000fe20000000000 */
[----:B------:R-:W-:Y:S01]  /*6290*/  R2UR UR5, R7 ;  /* 0x00000000070572ca */ /* 0x000fe200000e0000 */
[----:B------:R-:W-:Y:S01]  /*62a0*/  UIADD3 UR24, UP1, UR22, 0x1f0, URZ ;  /* 0x000001f016187890 */ /* 0x000fe2000ff3e03f */
[----:B------:R-:W-:Y:S01]  /*62b0*/  R2UR UR8, R21 ;  /* 0x00000000150872ca */ /* 0x000fe200000e0000 */
[----:B------:R-:W-:Y:S01]  /*62c0*/  VIADD R6, R6, 0x1 ;  /* 0x0000000106067836 */ /* 0x000fe20000000000 */
[----:B------:R-:W-:Y:S01]  /*62d0*/  R2UR UR11, R18 ;  /* 0x00000000120b72ca */ /* 0x000fe200000e0000 */
[----:B------:R-:W-:Y:S01]  /*62e0*/  UIADD3.X UR25, URZ, UR23, URZ, UP1, !UPT ;  /* 0x000000173f197290 */ /* 0x000fe20008ffe43f */
[----:B------:R-:W-:Y:S01]  /*62f0*/  R2UR UR10, R20 ;  /* 0x00000000140a72ca */ /* 0x000fe200000e0000 */
[----:B------:R-:W-:Y:S01]  /*6300*/  UMOV UR6, 0x0 ;  /* 0x0000000000067882 */ /* 0x000fe20000000000 */
[----:B------:R-:W-:Y:S01]  /*6310*/  R2UR UR12, R8 ;  /* 0x00000000080c72ca */ /* 0x000fe200000e0000 */
[----:B------:R-:W-:Y:S01]  /*6320*/  UMOV UR7, 0x10000000 ;  /* 0x1000000000077882 */ /* 0x000fe20000000000 */
[----:B------:R-:W-:Y:S01]  /*6330*/  R2UR UR19, R15 ;  /* 0x000000000f1372ca */ /* 0x000fe200000e0000 */
[----:B------:R-:W-:Y:S01]  /*6340*/  VIADD R20, R20, 0x20 ;  /* 0x0000002014147836 */ /* 0x000fe20000000000 */
[----:B------:R-:W-:Y:S01]  /*6350*/  ISETP.GT.AND P3, PT, R4, 0x1, PT ;  /* 0x000000010400780c */ /* 0x000fe20003f64270 */
[----:B------:R-:W-:Y:S01]  /*6360*/  UIADD3 UR14, UR5, 0x280, URZ ;  /* 0x00000280050e7890 */ /* 0x000fe2000fffe03f */
[----:B------:R-:W-:Y:S01]  /*6370*/  ISETP.NE.AND P1, PT, R6, 0x16, PT ;  /* 0x000000160600780c */ /* 0x000fe20003f25270 */
[----:B------:R-:W-:-:S02]  /*6380*/  UIADD3.X UR5, URZ, UR23, URZ, UP0, !UPT ;  /* 0x000000173f057290 */ /* 0x000fc400087fe43f */
[----:B------:R-:W-:Y:S01]  /*6390*/  UIADD3 UR15, UR8, 0x2c280, URZ ;  /* 0x0002c280080f7890 */ /* 0x000fe2000fffe03f */
[----:B------:R-:W-:Y:S02]  /*63a0*/  SEL R14, RZ, 0x1, P1 ;  /* 0x00000001ff0e7807 */ /* 0x000fe40000800000 */
[----:B------:R-:W-:Y:S01]  /*63b0*/  UMOV UR8, UR14 ;  /* 0x0000000e00087c82 */ /* 0x000fe20008000000 */
[----:B------:R-:W-:Y:S02]  /*63c0*/  SEL R6, R6, RZ, P1 ;  /* 0x000000ff06067207 */ /* 0x000fe40000800000 */
[----:B------:R-:W-:Y:S01]  /*63d0*/  LOP3.LUT R5, R5, R14, RZ, 0x3c, !PT ;  /* 0x0000000e05057212 */ /* 0x000fe200078e3cff */
[----:B------:R0:W-:Y:S02]  /*63e0*/  UTMALDG.3D [UR8], [UR4], desc[UR6] ;  /* 0x00000608040075b4 */ /* 0x0001e40008011000 */
[----:B0-----:R-:W-:Y:S01]  /*63f0*/  UMOV UR8, UR15 ;  /* 0x0000000f00087c82 */ /* 0x001fe20008000000 */
[----:B------:R-:W-:-:S02]  /*6400*/  UMOV UR11, UR19 ;  /* 0x00000013000b7c82 */ /* 0x000fc40008000000 */
[----:B------:R0:W-:Y:S02]  /*6410*/  UTMALDG.3D [UR8], [UR24], desc[UR6] ;  /* 0x00000608180075b4 */ /* 0x0001e40008011000 */
[----:B0-----:R-:W-:Y:S05]  /*6420*/  @P3 BRA `(.L_x_174) ;  /* 0xfffffffc00483947 */ /* 0x001fea000383ffff */
.L_x_170:
[----:B------:R-:W-:Y:S05]  /*6430*/  BSYNC B1 ;  /* 0x0000000000017941 */ /* 0x000fea0003800000 */
.L_x_169:
[----:B------:R-:W-:Y:S01]  /*6440*/  LOP3.LUT P3, RZ, R13, 0xff, RZ, 0xc0, !PT ;  /* 0x000000ff0dff7812 */ /* 0x000fe2000786c0ff */
[----:B------:R-:W-:Y:S01]  /*6450*/  IMAD.IADD R12, R3, 0x1, R12 ;  /* 0x00000001030c7824 */ /* 0x000fe200078e020c */
[----:B------:R-:W-:Y:S01]  /*6460*/  IADD3 R16, P4, R16, UR20, RZ ;  /* 0x0000001410107c10 */ /* 0x000fe2000ff9e0ff */
[----:B------:R-:W-:Y:S01]  /*6470*/  ULDC.64 UR4, c[0x0][0x650] ;  /* 0x0001940000047ab9 */ /* 0x000fe20000000a00 */
[----:B------:R-:W-:Y:S01]  /*6480*/  BSSY B1, `(.L_x_175) ;  /* 0x000006a000017945 */ /* 0x000fe20003800000 */
[----:B------:R-:W-:Y:S01]  /*6490*/  IMAD.MOV.U32 R9, RZ, RZ, -0x1 ;  /* 0xffffffffff097424 */ /* 0x000fe200078e00ff */
[----:B------:R-:W-:Y:S01]  /*64a0*/  ISETP.GT.U32.AND P1, PT, R12, 0x15, PT ;  /* 0x000000150c00780c */ /* 0x000fe20003f24070 */
[----:B------:R-:W-:Y:S01]  /*64b0*/  IMAD.MOV.U32 R8, RZ, RZ, -0x1 ;  /* 0xffffffffff087424 */ /* 0x000fe200078e00ff */
[----:B------:R-:W-:Y:S02]  /*64c0*/  IADD3.X R17, R17, UR13, RZ, P4, !PT ;  /* 0x0000000d11117c10 */ /* 0x000fe4000a7fe4ff */
[----:B------:R-:W-:-:S02]  /*64d0*/  ISETP.LT.U32.AND P1, PT, R3, 0x16, P1 ;  /* 0x000000160300780c */ /* 0x000fc40000f21070 */
[----:B------:R-:W-:Y:S01]  /*64e0*/  PRMT R13, RZ, 0x7610, R13 ;  /* 0x00007610ff0d7816 */ /* 0x000fe2000000000d */
[----:B------:R-:W0:Y:S01]  /*64f0*/  @P3 S2R R5, SR_CgaCtaId ;  /* 0x0000000000053919 */ /* 0x000e220000008800 */
[----:B------:R-:W-:-:S04]  /*6500*/  @P3 MOV R4, 0x400 ;  /* 0x0000040000043802 */ /* 0x000fc80000000f00 */
[----:B0-----:R-:W-:Y:S01]  /*6510*/  @P3 LEA R6, R5, R4, 0x18 ;  /* 0x0000000405063211 */ /* 0x001fe200078ec0ff */
[----:B------:R-:W-:-:S03]  /*6520*/  IMAD.WIDE.U32 R4, R12, -0x45d1745d, RZ ;  /* 0xba2e8ba30c047825 */ /* 0x000fc600078e00ff */
[----:B------:R0:W-:Y:S01]  /*6530*/  @P3 SYNCS.ARRIVE.TRANS64.A1T0 RZ, [R6+URZ+0x178], RZ ;  /* 0x000178ff06ff39a7 */ /* 0x0001e2000810003f */
[----:B------:R-:W-:Y:S02]  /*6540*/  ISETP.GE.U32.AND P3, PT, R3, 0x16, PT ;  /* 0x000000160300780c */ /* 0x000fe40003f66070 */
[----:B------:R-:W-:Y:S02]  /*6550*/  SHF.R.U32.HI R7, RZ, 0x4, R5 ;  /* 0x00000004ff077819 */ /* 0x000fe40000011605 */
[----:B------:R-:W-:Y:S02]  /*6560*/  SEL R5, RZ, 0x1, !P1 ;  /* 0x00000001ff057807 */ /* 0x000fe40004800000 */
[----:B------:R-:W-:Y:S01]  /*6570*/  ISETP.GE.U32.AND P1, PT, R16, UR4, PT ;  /* 0x0000000410007c0c */ /* 0x000fe2000bf26070 */
[----:B------:R-:W-:Y:S01]  /*6580*/  IMAD R12, R7, -0x16, R12 ;  /* 0xffffffea070c7824 */ /* 0x000fe200078e020c */
[----:B------:R-:W-:Y:S02]  /*6590*/  LOP3.LUT R0, R0, R5, RZ, 0x3c, !PT ;  /* 0x0000000500007212 */ /* 0x000fe400078e3cff */
[----:B------:R-:W-:-:S02]  /*65a0*/  ISETP.GE.U32.AND.EX P1, PT, R17, UR5, PT, P1 ;  /* 0x0000000511007c0c */ /* 0x000fc4000bf26110 */
[----:B------:R-:W-:Y:S02]  /*65b0*/  PRMT R4, RZ, 0x7610, R4 ;  /* 0x00007610ff047816 */ /* 0x000fe40000000004 */
[----:B------:R-:W-:Y:S01]  /*65c0*/  @P3 LOP3.LUT R0, R0, 0x1, R7, 0x78, !PT ;  /* 0x0000000100003812 */ /* 0x000fe200078e7807 */
[----:B------:R-:W-:-:S08]  /*65d0*/  IMAD.MOV.U32 R7, RZ, RZ, -0x1 ;  /* 0xffffffffff077424 */ /* 0x000fd000078e00ff */
[----:B0-----:R-:W-:Y:S05]  /*65e0*/  @P1 BRA `(.L_x_176) ;  /* 0x00000004004c1947 */ /* 0x001fea0003800000 */
[----:B------:R-:W-:Y:S01]  /*65f0*/  ULDC.64 UR4, c[0x0][0x628] ;  /* 0x00018a0000047ab9 */ /* 0x000fe20000000a00 */
[----:B------:R-:W0:Y:S01]  /*6600*/  S2R R15, SR_CTAID.X ;  /* 0x00000000000f7919 */ /* 0x000e220000002500 */
[----:B------:R-:W-:Y:S01]  /*6610*/  ISETP.NE.U32.AND P1, PT, RZ, UR4, PT ;  /* 0x00000004ff007c0c */ /* 0x000fe2000bf25070 */
[----:B------:R-:W-:Y:S01]  /*6620*/  ULDC UR7, c[0x0][0x630] ;  /* 0x00018c0000077ab9 */ /* 0x000fe20000000800 */
[----:B------:R-:W-:Y:S01]  /*6630*/  IMAD.MOV.U32 R4, RZ, RZ, R16 ;  /* 0x000000ffff047224 */ /* 0x000fe200078e0010 */
[----:B------:R-:W1:Y:S01]  /*6640*/  S2R R14, SR_CTAID.Y ;  /* 0x00000000000e7919 */ /* 0x000e620000002600 */
[----:B------:R-:W-:Y:S01]  /*6650*/  ISETP.NE.AND.EX P1, PT, RZ, UR5, PT, P1 ;  /* 0x00000005ff007c0c */ /* 0x000fe2000bf25310 */
[----:B------:R-:W-:-:S12]  /*6660*/  IMAD.MOV.U32 R5, RZ, RZ, R17 ;  /* 0x000000ffff057224 */ /* 0x000fd800078e0011 */
[----:B------:R-:W-:Y:S05]  /*6670*/  @!P1 BRA `(.L_x_177) ;  /* 0x0000000000289947 */ /* 0x000fea0003800000 */
[----:B------:R-:W-:Y:S02]  /*6680*/  ULDC UR6, c[0x0][0x634] ;  /* 0x00018d0000067ab9 */ /* 0x000fe40000000800 */
[----:B------:R-:W-:-:S05]  /*6690*/  IADD3 R9, P1, R16, UR6, RZ ;  /* 0x0000000610097c10 */ /* 0x000fca000ff3e0ff */
[----:B------:R-:W-:-:S04]  /*66a0*/  IMAD.X R21, RZ, RZ, R17, P1 ;  /* 0x000000ffff157224 */ /* 0x000fc800008e0611 */
[----:B------:R-:W-:-:S04]  /*66b0*/  IMAD.WIDE.U32 R6, R21, UR4, RZ ;  /* 0x0000000415067c25 */ /* 0x000fc8000f8e00ff */
[----:B------:R-:W-:-:S04]  /*66c0*/  IMAD.WIDE.U32 R6, P1, R9, UR5, R6 ;  /* 0x0000000509067c25 */ /* 0x000fc8000f820006 */
[----:B------:R-:W-:-:S04]  /*66d0*/  IMAD.WIDE.U32 R8, R9, UR4, RZ ;  /* 0x0000000409087c25 */ /* 0x000fc8000f8e00ff */
[----:B------:R-:W-:Y:S01]  /*66e0*/  IMAD.X R5, RZ, RZ, RZ, P1 ;  /* 0x000000ffff057224 */ /* 0x000fe200008e06ff */
[----:B------:R-:W-:Y:S01]  /*66f0*/  IADD3 RZ, P1, R9, R6, RZ ;  /* 0x0000000609ff7210 */ /* 0x000fe20007f3e0ff */
[----:B------:R-:W-:-:S04]  /*6700*/  IMAD.MOV.U32 R4, RZ, RZ, R7 ;  /* 0x000000ffff047224 */ /* 0x000fc800078e0007 */
[----:B------:R-:W-:-:S08]  /*6710*/  IMAD.WIDE.U32.X R4, R21, UR5, R4, P1 ;  /* 0x0000000515047c25 */ /* 0x000fd000088e0404 */
.L_x_177:
[--C-:B------:R-:W-:Y:S01]  /*6720*/  SHF.R.U64 R8, R4, UR7, R5.reuse ;  /* 0x0000000704087c19 */ /* 0x100fe20008001205 */
[----:B------:R-:W-:Y:S01]  /*6730*/  ULDC.64 UR4, c[0x0][0x620] ;  /* 0x0001880000047ab9 */ /* 0x000fe20000000a00 */
[----:B------:R-:W-:Y:S01]  /*6740*/  SHF.R.U32.HI R4, RZ, UR7, R5 ;  /* 0x00000007ff047c19 */ /* 0x000fe20008011605 */
[----:B------:R-:W2:Y:S01]  /*6750*/  LDC R24, c[0x0][0x144] ;  /* 0x00005100ff187b82 */ /* 0x000ea20000000800 */
[----:B------:R-:W-:Y:S01]  /*6760*/  IADD3 R7, P1, RZ, -R8, RZ ;  /* 0x80000008ff077210 */ /* 0x000fe20007f3e0ff */
[----:B------:R-:W-:Y:S01]  /*6770*/  ULDC.64 UR8, c[0x0][0x640] ;  /* 0x0001900000087ab9 */ /* 0x000fe20000000a00 */
[----:B0-----:R-:W-:Y:S01]  /*6780*/  I2FP.F32.U32 R9, R15 ;  /* 0x0000000f00097245 */ /* 0x001fe20000201000 */
[----:B------:R-:W-:Y:S02]  /*6790*/  ULDC UR6, c[0x0][0x608] ;  /* 0x0001820000067ab9 */ /* 0x000fe40000000800 */
[----:B------:R-:W-:Y:S01]  /*67a0*/  IMAD.X R4, RZ, RZ, ~R4, P1 ;  /* 0x000000ffff047224 */ /* 0x000fe200008e0e04 */
[----:B------:R-:W-:Y:S01]  /*67b0*/  ISETP.NE.U32.AND P1, PT, RZ, UR8, PT ;  /* 0x00000008ff007c0c */ /* 0x000fe2000bf25070 */
[----:B------:R-:W0:Y:S02]  /*67c0*/  LDC R21, c[0x0][0x148] ;  /* 0x00005200ff157b82 */ /* 0x000e240000000800 */
[----:B------:R-:W-:Y:S01]  /*67d0*/  IMAD R6, R4, UR4, RZ ;  /* 0x0000000404067c24 */ /* 0x000fe2000f8e02ff */
[----:B------:R-:W-:Y:S01]  /*67e0*/  ISETP.NE.AND.EX P1, PT, RZ, UR9, PT, P1 ;  /* 0x00000009ff007c0c */ /* 0x000fe2000bf25310 */
[----:B------:R-:W-:Y:S01]  /*67f0*/  IMAD.WIDE.U32 R4, R7, UR4, R16 ;  /* 0x0000000407047c25 */ /* 0x000fe2000f8e0010 */
[----:B------:R-:W-:-:S03]  /*6800*/  ULDC UR4, c[0x0][0x150] ;  /* 0x0000540000047ab9 */ /* 0x000fc60000000800 */
[----:B------:R-:W-:Y:S02]  /*6810*/  IMAD R7, R7, UR5, R6 ;  /* 0x0000000507077c24 */ /* 0x000fe4000f8e0206 */
[----:B------:R-:W-:Y:S01]  /*6820*/  FMUL R6, R9, UR4 ;  /* 0x0000000409067c20 */ /* 0x000fe20008400000 */
[----:B------:R-:W-:Y:S01]  /*6830*/  ULDC UR4, c[0x0][0x618] ;  /* 0x0001860000047ab9 */ /* 0x000fe20000000800 */
[----:B------:R-:W-:Y:S01]  /*6840*/  ULDC UR5, c[0x0][0x154] ;  /* 0x0000550000057ab9 */ /* 0x000fe20000000800 */
[----:B------:R-:W-:-:S03]  /*6850*/  IMAD.IADD R5, R5, 0x1, R7 ;  /* 0x0000000105057824 */ /* 0x000fc600078e0207 */
[----:B------:R-:W3:Y:S02]  /*6860*/  F2I.U32.TRUNC.NTZ R6, R6 ;  /* 0x0000000600067305 */ /* 0x000ee4000020f000 */
[----:B------:R-:W-:Y:S02]  /*6870*/  SHF.R.U64 R9, R4, UR4, R5 ;  /* 0x0000000404097c19 */ /* 0x000fe40008001205 */
[----:B-1----:R-:W-:-:S05]  /*6880*/  I2FP.F32.U32 R4, R14 ;  /* 0x0000000e00047245 */ /* 0x002fca0000201000 */
[----:B------:R-:W-:Y:S01]  /*6890*/  FMUL R22, R4, UR5 ;  /* 0x0000000504167c20 */ /* 0x000fe20008400000 */
[----:B------:R-:W-:Y:S01]  /*68a0*/  SHF.R.U32.HI R4, RZ, UR4, R5 ;  /* 0x00000004ff047c19 */ /* 0x000fe20008011605 */
[----:B------:R-:W-:-:S03]  /*68b0*/  ULDC UR4, c[0x0][0x658] ;  /* 0x0001960000047ab9 */ /* 0x000fc60000000800 */
[--C-:B------:R-:W-:Y:S01]  /*68c0*/  SHF.R.U64 R20, R9, UR6, R4.reuse ;  /* 0x0000000609147c19 */ /* 0x100fe20008001204 */
[----:B------:R-:W1:Y:S01]  /*68d0*/  F2I.U32.TRUNC.NTZ R22, R22 ;  /* 0x0000001600167305 */ /* 0x000e62000020f000 */
[----:B------:R-:W-:Y:S01]  /*68e0*/  SHF.R.U32.HI R5, RZ, UR6, R4 ;  /* 0x00000006ff057c19 */ /* 0x000fe20008011604 */
[----:B---3--:R-:W-:-:S03]  /*68f0*/  IMAD.MOV R6, RZ, RZ, -R6 ;  /* 0x000000ffff067224 */ /* 0x008fc600078e0a06 */
[----:B------:R-:W-:Y:S01]  /*6900*/  SHF.R.U64 R18, R20, UR4, R5 ;  /* 0x0000000414127c19 */ /* 0x000fe20008001205 */
[----:B--2---:R-:W-:Y:S01]  /*6910*/  IMAD R15, R24, R6, R15 ;  /* 0x00000006180f7224 */ /* 0x004fe200078e020f */
[----:B------:R-:W-:-:S03]  /*6920*/  SHF.R.U32.HI R23, RZ, UR4, R5 ;  /* 0x00000004ff177c19 */ /* 0x000fc60008011605 */
[----:B------:R-:W-:Y:S02]  /*6930*/  IMAD.MOV.U32 R4, RZ, RZ, R18 ;  /* 0x000000ffff047224 */ /* 0x000fe400078e0012 */
[----:B------:R-:W-:Y:S01]  /*6940*/  IMAD.MOV.U32 R5, RZ, RZ, R23 ;  /* 0x000000ffff057224 */ /* 0x000fe200078e0017 */
[----:B-1----:R-:W-:Y:S06]  /*6950*/  @!P1 BRA `(.L_x_178) ;  /* 0x0000000000289947 */ /* 0x002fec0003800000 */
[----:B------:R-:W-:Y:S02]  /*6960*/  ULDC UR4, c[0x0][0x64c] ;  /* 0x0001930000047ab9 */ /* 0x000fe40000000800 */
[----:B------:R-:W-:-:S05]  /*6970*/  IADD3 R5, P1, R18, UR4, RZ ;  /* 0x0000000412057c10 */ /* 0x000fca000ff3e0ff */
[----:B------:R-:W-:-:S04]  /*6980*/  IMAD.X R23, RZ, RZ, R23, P1 ;  /* 0x000000ffff177224 */ /* 0x000fc800008e0617 */
[----:B------:R-:W-:-:S04]  /*6990*/  IMAD.WIDE.U32 R6, R23, UR8, RZ ;  /* 0x0000000817067c25 */ /* 0x000fc8000f8e00ff */
[----:B------:R-:W-:-:S04]  /*69a0*/  IMAD.WIDE.U32 R6, P1, R5, UR9, R6 ;  /* 0x0000000905067c25 */ /* 0x000fc8000f820006 */
[----:B------:R-:W-:-:S04]  /*69b0*/  IMAD.WIDE.U32 R4, R5, UR8, RZ ;  /* 0x0000000805047c25 */ /* 0x000fc8000f8e00ff */
[----:B------:R-:W-:Y:S01]  /*69c0*/  IMAD.MOV.U32 R4, RZ, RZ, R7 ;  /* 0x000000ffff047224 */ /* 0x000fe200078e0007 */
[----:B------:R-:W-:Y:S01]  /*69d0*/  IADD3 RZ, P3, R5, R6, RZ ;  /* 0x0000000605ff7210 */ /* 0x000fe20007f7e0ff */
[----:B------:R-:W-:-:S04]  /*69e0*/  IMAD.X R5, RZ, RZ, RZ, P1 ;  /* 0x000000ffff057224 */ /* 0x000fc800008e06ff */
[----:B------:R-:W-:-:S08]  /*69f0*/  IMAD.WIDE.U32.X R4, R23, UR9, R4, P3 ;  /* 0x0000000917047c25 */ /* 0x000fd000098e0404 */
.L_x_178:
[----:B------:R-:W-:Y:S01]  /*6a00*/  ISETP.NE.AND P1, PT, R2, 0x1, PT ;  /* 0x000000010200780c */ /* 0x000fe20003f25270 */
[----:B------:R-:W-:Y:S01]  /*6a10*/  ULDC UR4, c[0x0][0x648] ;  /* 0x0001920000047ab9 */ /* 0x000fe20000000800 */
[----:B------:R-:W-:Y:S01]  /*6a20*/  LOP3.LUT R20, R20, UR17, RZ, 0xc0, !PT ;  /* 0x0000001114147c12 */ /* 0x000fe2000f8ec0ff */
[----:B------:R-:W-:Y:S01]  /*6a30*/  IMAD.MOV R22, RZ, RZ, -R22 ;  /* 0x000000ffff167224 */ /* 0x000fe200078e0a16 */
[----:B------:R-:W-:Y:S01]  /*6a40*/  SHF.R.U64 R5, R4, UR4, R5 ;  /* 0x0000000404057c19 */ /* 0x000fe20008001205 */
[----:B------:R-:W-:Y:S01]  /*6a50*/  ULDC UR4, c[0x0][0x638] ;  /* 0x00018e0000047ab9 */ /* 0x000fe20000000800 */
[----:B------:R-:W-:Y:S01]  /*6a60*/  LOP3.LUT R9, R9, UR16, RZ, 0xc0, !PT ;  /* 0x0000001009097c12 */ /* 0x000fe2000f8ec0ff */
[----:B------:R-:W-:Y:S01]  /*6a70*/  ULDC UR5, c[0x0][0x610] ;  /* 0x0001840000057ab9 */ /* 0x000fe20000000800 */
[----:B------:R-:W-:Y:S02]  /*6a80*/  IMAD.MOV.U32 R4, RZ, RZ, 0x1 ;  /* 0x00000001ff047424 */ /* 0x000fe400078e00ff */
[----:B------:R-:W-:-:S02]  /*6a90*/  IMAD.MOV R7, RZ, RZ, -R5 ;  /* 0x000000ffff077224 */ /* 0x000fc400078e0a05 */
[----:B------:R-:W-:Y:S02]  /*6aa0*/  IMAD R20, R5, UR18, R20 ;  /* 0x0000001205147c24 */ /* 0x000fe4000f8e0214 */
[----:B0-----:R-:W-:Y:S02]  /*6ab0*/  @P1 IMAD R15, R21, R22, R14 ;  /* 0x00000016150f1224 */ /* 0x001fe400078e020e */
[----:B------:R-:W-:Y:S01]  /*6ac0*/  IMAD R18, R7, UR4, R18 ;  /* 0x0000000407127c24 */ /* 0x000fe2000f8e0212 */
[----:B------:R-:W-:Y:S01]  /*6ad0*/  ULDC UR4, c[0x0][0x600] ;  /* 0x0001800000047ab9 */ /* 0x000fe20000000800 */
[----:B------:R-:W-:Y:S02]  /*6ae0*/  IMAD R15, R20, UR5, R15 ;  /* 0x00000005140f7c24 */ /* 0x000fe4000f8e020f */
[----:B------:R-:W-:-:S05]  /*6af0*/  IMAD R18, R18, UR4, R9 ;  /* 0x0000000412127c24 */ /* 0x000fca000f8e0209 */
[----:B------:R-:W-:Y:S02]  /*6b00*/  SEL R9, R18, R15, !P1 ;  /* 0x0000000f12097207 */ /* 0x000fe40004800000 */
[----:B------:R-:W-:-:S07]  /*6b10*/  SEL R7, R15, R18, !P1 ;  /* 0x000000120f077207 */ /* 0x000fce0004800000 */
.L_x_176:
[----:B------:R-:W-:Y:S05]  /*6b20*/  BSYNC B1 ;  /* 0x0000000000017941 */ /* 0x000fea0003800000 */
.L_x_175:
[----:B------:R-:W-:-:S13]  /*6b30*/  LOP3.LUT P1, RZ, R4, 0xff, RZ, 0xc0, !PT ;  /* 0x000000ff04ff7812 */ /* 0x000fda000782c0ff */
[----:B------:R-:W-:Y:S05]  /*6b40*/  @P1 BRA `(.L_x_179) ;  /* 0xfffffff4004c1947 */ /* 0x000fea000383ffff */
[----:B------:R-:W-:Y:S05]  /*6b50*/  BSYNC B0 ;  /* 0x0000000000007941 */ /* 0x000fea0003800000 */
.L_x_167:
[----:B------:R-:W-:-:S03]  /*6b60*/  UMOV UR4, 0xffffffff ;  /* 0xffffffff00047882 */ /* 0x000fc60000000000 */
[----:B------:R-:W-:Y:S05]  /*6b70*/  BRA.DIV UR4, `(.L_x_180) ;  /* 0x0000000e049c7947 */ /* 0x000fea000b800000 */
[----:B------:R-:W-:-:S13]  /*6b80*/  ELECT P6, URZ, PT ;  /* 0x00000000003f782f */ /* 0x000fda00038c0000 */
.L_x_212:
[----:B------:R-:W-:Y:S04]  /*6b90*/  BSSY B0, `(.L_x_181) ;  /* 0x00000cd000007945 */ /* 0x000fe80003800000 */
[----:B------:R-:W-:Y:S05]  /*6ba0*/  @!P6 BRA `(.L_x_182) ;  /* 0x0000000c002ce947 */ /* 0x000fea0003800000 */
[----:B------:R-:W-:-:S04]  /*6bb0*/  LOP3.LUT R19, R19, 0x2, RZ, 0xfc, !PT ;  /* 0x0000000213137812 */ /* 0x000fc800078efcff */
[----:B------:R-:W-:-:S13]  /*6bc0*/  ISETP.NE.AND P0, PT, R19, 0x3, PT ;  /* 0x000000031300780c */ /* 0x000fda0003f05270 */
[----:B------:R-:W-:Y:S05]  /*6bd0*/  @!P0 BRA `(.L_x_183) ;  /* 0x0000000000048947 */ /* 0x000fea0003800000 */
[----:B------:R-:W-:Y:S01]  /*6be0*/  BPT.TRAP 0x1 ;  /* 0x000000040000795c */ /* 0x000fe20000300000 */
.L_x_183:
[----:B------:R-:W0:Y:S01]  /*6bf0*/  S2R R3, SR_CgaCtaId ;  /* 0x0000000000037919 */ /* 0x000e220000008800 */
[----:B------:R-:W-:-:S04]  /*6c00*/  MOV R2, 0x400 ;  /* 0x0000040000027802 */ /* 0x000fc80000000f00 */
[----:B0-----:R-:W-:Y:S02]  /*6c10*/  LEA R3, R3, R2, 0x18 ;  /* 0x0000000203037211 */ /* 0x001fe400078ec0ff */
[----:B------:R-:W-:-:S03]  /*6c20*/  SHF.L.U32 R2, R0, 0x1f, RZ ;  /* 0x0000001f00027819 */ /* 0x000fc600000006ff */
[----:B------:R-:W-:-:S04]  /*6c30*/  VIADD R3, R3, 0xb0 ;  /* 0x000000b003037836 */ /* 0x000fc80000000000 */
[C---:B------:R-:W-:Y:S02]  /*6c40*/  IMAD R7, R12.reuse, 0x8, R3 ;  /* 0x000000080c077824 */ /* 0x040fe400078e0203 */
[----:B------:R-:W-:Y:S02]  /*6c50*/  VIADD R12, R12, 0x1 ;  /* 0x000000010c0c7836 */ /* 0x000fe40000000000 */
[----:B------:R-:W0:Y:S03]  /*6c60*/  SYNCS.PHASECHK.TRANS64.TRYWAIT P0, [R7+URZ], R2 ;  /* 0x00000002070075a7 */ /* 0x000e26000800017f */
[----:B------:R-:W-:-:S04]  /*6c70*/  ISETP.NE.AND P1, PT, R12, 0x16, PT ;  /* 0x000000160c00780c */ /* 0x000fc80003f25270 */
[----:B------:R-:W-:Y:S02]  /*6c80*/  SEL R5, RZ, 0x1, P1 ;  /* 0x00000001ff057807 */ /* 0x000fe40000800000 */
[----:B------:R-:W-:Y:S02]  /*6c90*/  SEL R12, R12, RZ, P1 ;  /* 0x000000ff0c0c7207 */ /* 0x000fe40000800000 */
[----:B------:R-:W-:-:S03]  /*6ca0*/  LOP3.LUT R5, R0, R5, RZ, 0x3c, !PT ;  /* 0x0000000500057212 */ /* 0x000fc600078e3cff */
[----:B------:R-:W-:Y:S01]  /*6cb0*/  IMAD R9, R12, 0x8, R3 ;  /* 0x000000080c097824 */ /* 0x000fe200078e0203 */
[----:B------:R-:W-:Y:S01]  /*6cc0*/  SHF.L.U32 R4, R5, 0x1f, RZ ;  /* 0x0000001f05047819 */ /* 0x000fe200000006ff */
[----:B0-----:R-:W-:Y:S06]  /*6cd0*/  @!P0 BRA `(.L_x_184) ;  /* 0x0000000c00648947 */ /* 0x001fec0003800000 */
.L_x_213:
[----:B------:R-:W1:Y:S01]  /*6ce0*/  SYNCS.PHASECHK.TRANS64.TRYWAIT P0, [R9+URZ], R4 ;  /* 0x00000004090075a7 */ /* 0x000e62000800017f */
[----:B------:R-:W-:-:S05]  /*6cf0*/  VIADD R0, R12, 0x1 ;  /* 0x000000010c007836 */ /* 0x000fca0000000000 */
[----:B------:R-:W-:-:S04]  /*6d00*/  ISETP.NE.AND P1, PT, R0, 0x16, PT ;  /* 0x000000160000780c */ /* 0x000fc80003f25270 */
[----:B0-----:R-:W-:Y:S02]  /*6d10*/  SEL R2, RZ, 0x1, P1 ;  /* 0x00000001ff027807 */ /* 0x001fe40000800000 */
[----:B------:R-:W-:Y:S02]  /*6d20*/  SEL R0, R0, RZ, P1 ;  /* 0x000000ff00007207 */ /* 0x000fe40000800000 */
[----:B------:R-:W-:-:S03]  /*6d30*/  LOP3.LUT R7, R5, R2, RZ, 0x3c, !PT ;  /* 0x0000000205077212 */ /* 0x000fc600078e3cff */
[----:B------:R-:W-:Y:S01]  /*6d40*/  IMAD R6, R0, 0x8, R3 ;  /* 0x0000000800067824 */ /* 0x000fe200078e0203 */
[----:B------:R-:W-:Y:S01]  /*6d50*/  SHF.L.U32 R5, R7, 0x1f, RZ ;  /* 0x0000001f07057819 */ /* 0x000fe200000006ff */
[----:B-1----:R-:W-:Y:S06]  /*6d60*/  @!P0 BRA `(.L_x_185) ;  /* 0x0000000c00548947 */ /* 0x002fec0003800000 */
.L_x_214:
[----:B------:R-:W1:Y:S01]  /*6d70*/  SYNCS.PHASECHK.TRANS64.TRYWAIT P0, [R6+URZ], R5 ;  /* 0x00000005060075a7 */ /* 0x000e62000800017f */
[----:B------:R-:W-:-:S05]  /*6d80*/  VIADD R0, R0, 0x1 ;  /* 0x0000000100007836 */ /* 0x000fca0000000000 */
[----:B------:R-:W-:-:S04]  /*6d90*/  ISETP.NE.AND P1, PT, R0, 0x16, PT ;  /* 0x000000160000780c */ /* 0x000fc80003f25270 */
[----:B------:R-:W-:Y:S02]  /*6da0*/  SEL R2, RZ, 0x1, P1 ;  /* 0x00000001ff027807 */ /* 0x000fe40000800000 */
[----:B------:R-:W-:Y:S02]  /*6db0*/  SEL R0, R0, RZ, P1 ;  /* 0x000000ff00007207 */ /* 0x000fe40000800000 */
[----:B------:R-:W-:-:S03]  /*6dc0*/  LOP3.LUT R7, R7, R2, RZ, 0x3c, !PT ;  /* 0x0000000207077212 */ /* 0x000fc600078e3cff */
[----:B0-----:R-:W-:Y:S01]  /*6dd0*/  IMAD R9, R0, 0x8, R3 ;  /* 0x0000000800097824 */ /* 0x001fe200078e0203 */
[----:B------:R-:W-:Y:S01]  /*6de0*/  SHF.L.U32 R4, R7, 0x1f, RZ ;  /* 0x0000001f07047819 */ /* 0x000fe200000006ff */
[----:B-1----:R-:W-:Y:S06]  /*6df0*/  @!P0 BRA `(.L_x_186) ;  /* 0x0000000c00448947 */ /* 0x002fec0003800000 */
.L_x_215:
        /* <DEDUP_REMOVED lines=9> */
.L_x_216:
        /* <DEDUP_REMOVED lines=9> */
.L_x_217:
        /* <DEDUP_REMOVED lines=9> */
.L_x_218:
        /* <DEDUP_REMOVED lines=9> */
.L_x_219:
        /* <DEDUP_REMOVED lines=9> */
.L_x_220:
        /* <DEDUP_REMOVED lines=9> */
.L_x_221:
        /* <DEDUP_REMOVED lines=9> */
.L_x_222:
        /* <DEDUP_REMOVED lines=9> */
.L_x_223:
        /* <DEDUP_REMOVED lines=9> */
.L_x_224:
        /* <DEDUP_REMOVED lines=9> */
.L_x_225:
        /* <DEDUP_REMOVED lines=9> */
.L_x_226:
        /* <DEDUP_REMOVED lines=9> */
.L_x_227:
        /* <DEDUP_REMOVED lines=9> */
.L_x_228:
        /* <DEDUP_REMOVED lines=9> */
.L_x_229:
        /* <DEDUP_REMOVED lines=9> */
.L_x_230:
        /* <DEDUP_REMOVED lines=9> */
.L_x_231:
        /* <DEDUP_REMOVED lines=9> */
.L_x_232:
[----:B------:R-:W1:Y:S01]  /*7790*/  SYNCS.PHASECHK.TRANS64.TRYWAIT P0, [R6+URZ], R5 ;  /* 0x00000005060075a7 */ /* 0x000e62000800017f */
[----:B------:R-:W-:-:S05]  /*77a0*/  VIADD R0, R0, 0x1 ;  /* 0x0000000100007836 */ /* 0x000fca0000000000 */
[----:B------:R-:W-:-:S04]  /*77b0*/  ISETP.NE.AND P1, PT, R0, 0x16, PT ;  /* 0x000000160000780c */ /* 0x000fc80003f25270 */
[----:B------:R-:W-:Y:S02]  /*77c0*/  SEL R2, RZ, 0x1, P1 ;  /* 0x00000001ff027807 */ /* 0x000fe40000800000 */
[----:B------:R-:W-:Y:S02]  /*77d0*/  SEL R0, R0, RZ, P1 ;  /* 0x000000ff00007207 */ /* 0x000fe40000800000 */
[----:B------:R-:W-:Y:S01]  /*77e0*/  LOP3.LUT R2, R7, R2, RZ, 0x3c, !PT ;  /* 0x0000000207027212 */ /* 0x000fe200078e3cff */
[----:B-1----:R-:W-:Y:S06]  /*77f0*/  @!P0 BRA `(.L_x_204) ;  /* 0x00000008002c8947 */ /* 0x002fec0003800000 */
.L_x_233:
[----:B------:R-:W-:Y:S01]  /*7800*/  IMAD R3, R0, 0x8, R3 ;  /* 0x0000000800037824 */ /* 0x000fe200078e0203 */
[----:B------:R-:W-:-:S07]  /*7810*/  SHF.L.U32 R0, R2, 0x1f, RZ ;  /* 0x0000001f02007819 */ /* 0x000fce00000006ff */
.L_x_205:
[----:B--2---:R2:W3:Y:S02]  /*7820*/  SYNCS.PHASECHK.TRANS64.TRYWAIT P0, [R3+URZ], R0 ;  /* 0x00000000030075a7 */ /* 0x0044e4000800017f */
[----:B---3--:R-:W-:Y:S05]  /*7830*/  @!P0 NANOSLEEP.SYNCS 0x989680 ;  /* 0x009896800000895d */ /* 0x008fea0003900000 */
[----:B------:R-:W3:Y:S02]  /*7840*/  @!P0 SYNCS.PHASECHK.TRANS64 P0, [R3+URZ], R0 ;  /* 0x00000000030085a7 */ /* 0x000ee4000800007f */
[----:B---3--:R-:W-:Y:S05]  /*7850*/  @!P0 BRA `(.L_x_205) ;  /* 0xfffffffc00f08947 */ /* 0x008fea000383ffff */
.L_x_182:
[----:B------:R-:W-:Y:S05]  /*7860*/  BSYNC B0 ;  /* 0x0000000000007941 */ /* 0x000fea0003800000 */
.L_x_181:
[----:B------:R-:W-:Y:S05]  /*7870*/  EXIT ;  /* 0x000000000000794d */ /* 0x000fea0003800000 */
.L_x_18:
[----:B---3--:R3:W4:Y:S02]  /*7880*/  SYNCS.PHASECHK.TRANS64.TRYWAIT P1, [R3+URZ], R0 ;  /* 0x00000000030075a7 */ /* 0x008724000802017f */
[----:B----4-:R-:W-:Y:S05]  /*7890*/  @!P1 NANOSLEEP.SYNCS 0x989680 ;  /* 0x009896800000995d */ /* 0x010fea0003900000 */
[----:B------:R-:W4:Y:S02]  /*78a0*/  @!P1 SYNCS.PHASECHK.TRANS64 P1, [R3+URZ], R0 ;  /* 0x00000000030095a7 */ /* 0x000f24000802007f */
[----:B----4-:R-:W-:Y:S05]  /*78b0*/  @!P1 BRA `(.L_x_18) ;  /* 0xfffffffc00f09947 */ /* 0x010fea000383ffff */
[----:B------:R-:W-:Y:S05]  /*78c0*/  BRA `(.L_x_17) ;  /* 0xffffff9c00007947 */ /* 0x000fea000383ffff */
.L_x_23:
[----:B-1----:R1:W2:Y:S02]  /*78d0*/  SYNCS.PHASECHK.TRANS64.TRYWAIT P1, [R5+URZ], R4 ;  /* 0x00000004050075a7 */ /* 0x0022a4000802017f */
[----:B--2---:R-:W-:Y:S05]  /*78e0*/  @!P1 NANOSLEEP.SYNCS 0x989680 ;  /* 0x009896800000995d */ /* 0x004fea0003900000 */
[----:B------:R-:W2:Y:S02]  /*78f0*/  @!P1 SYNCS.PHASECHK.TRANS64 P1, [R5+URZ], R4 ;  /* 0x00000004050095a7 */ /* 0x000ea4000802007f */
[----:B--2---:R-:W-:Y:S05]  /*7900*/  @!P1 BRA `(.L_x_23) ;  /* 0xfffffffc00f09947 */ /* 0x004fea000383ffff */
[----:B------:R-:W-:Y:S05]  /*7910*/  BRA `(.L_x_22) ;  /* 0xffffff9c00a87947 */ /* 0x000fea000383ffff */
.L_x_168:
[----:B------:R-:W-:Y:S01]  /*7920*/  BSSY B1, `(.L_x_206) ;  /* 0x0000006000017945 */ /* 0x000fe20003800000 */
[----:B------:R-:W-:-:S07]  /*7930*/  IMAD.MOV.U32 R15, RZ, RZ, -0x1 ;  /* 0xffffffffff0f7424 */ /* 0x000fce00078e00ff */
[----:B------:R-:W-:Y:S05]  /*7940*/  WARPSYNC.COLLECTIVE R15, `(.L_x_207) ;  /* 0x000000000f0c7348 */ /* 0x000fea0003c00000 */
[----:B------:R-:W-:Y:S02]  /*7950*/  ELECT P6, UR62, PT ;  /* 0x00000000003e782f */ /* 0x000fe400038c0000 */
[----:B------:R-:W-:Y:S01]  /*7960*/  MOV R14, UR62 ;  /* 0x0000003e000e7c02 */ /* 0x000fe20008000f00 */
[----:B------:R-:W-:Y:S10]  /*7970*/  ENDCOLLECTIVE ;  /* 0x000000000000791b */ /* 0x000ff40003800000 */
.L_x_207:
[----:B------:R-:W-:Y:S05]  /*7980*/  BSYNC B1 ;  /* 0x0000000000017941 */ /* 0x000fea0003800000 */
.L_x_206:
[----:B------:R-:W-:Y:S05]  /*7990*/  BRA `(.L_x_208) ;  /* 0xffffffe400c47947 */ /* 0x000fea000383ffff */
.L_x_171:
[----:B0-----:R0:W1:Y:S02]  /*79a0*/  SYNCS.PHASECHK.TRANS64.TRYWAIT P1, [R14+URZ+0xb0], R7 ;  /* 0x0000b0070e0075a7 */ /* 0x001064000802017f */
[----:B-1----:R-:W-:Y:S05]  /*79b0*/  @!P1 NANOSLEEP.SYNCS 0x989680 ;  /* 0x009896800000995d */ /* 0x002fea0003900000 */
[----:B------:R-:W1:Y:S02]  /*79c0*/  @!P1 SYNCS.PHASECHK.TRANS64 P1, [R14+URZ+0xb0], R7 ;  /* 0x0000b0070e0095a7 */ /* 0x000e64000802007f */
[----:B-1----:R-:W-:Y:S05]  /*79d0*/  @!P1 BRA `(.L_x_171) ;  /* 0xfffffffc00f09947 */ /* 0x002fea000383ffff */
[----:B------:R-:W-:Y:S05]  /*79e0*/  BRA `(.L_x_209) ;  /* 0xffffffe400f87947 */ /* 0x000fea000383ffff */
.L_x_180:
[----:B------:R-:W-:Y:S01]  /*79f0*/  BSSY B0, `(.L_x_210) ;  /* 0x0000006000007945 */ /* 0x000fe20003800000 */
[----:B------:R-:W-:-:S07]  /*7a00*/  IMAD.MOV.U32 R15, RZ, RZ, -0x1 ;  /* 0xffffffffff0f7424 */ /* 0x000fce00078e00ff */
[----:B------:R-:W-:Y:S05]  /*7a10*/  WARPSYNC.COLLECTIVE R15, `(.L_x_211) ;  /* 0x000000000f0c7348 */ /* 0x000fea0003c00000 */
[----:B------:R-:W-:Y:S02]  /*7a20*/  ELECT P6, UR62, PT ;  /* 0x00000000003e782f */ /* 0x000fe400038c0000 */
[----:B------:R-:W-:Y:S01]  /*7a30*/  MOV R14, UR62 ;  /* 0x0000003e000e7c02 */ /* 0x000fe20008000f00 */
[----:B------:R-:W-:Y:S10]  /*7a40*/  ENDCOLLECTIVE ;  /* 0x000000000000791b */ /* 0x000ff40003800000 */
.L_x_211:
[----:B------:R-:W-:Y:S05]  /*7a50*/  BSYNC B0 ;  /* 0x0000000000007941 */ /* 0x000fea0003800000 */
.L_x_210:
[----:B------:R-:W-:Y:S05]  /*7a60*/  BRA `(.L_x_212) ;  /* 0xfffffff000487947 */ /* 0x000fea000383ffff */
.L_x_184:
[----:B0-----:R0:W1:Y:S02]  /*7a70*/  SYNCS.PHASECHK.TRANS64.TRYWAIT P0, [R7+URZ], R2 ;  /* 0x00000002070075a7 */ /* 0x001064000800017f */
[----:B-1----:R-:W-:Y:S05]  /*7a80*/  @!P0 NANOSLEEP.SYNCS 0x989680 ;  /* 0x009896800000895d */ /* 0x002fea0003900000 */
[----:B------:R-:W1:Y:S02]  /*7a90*/  @!P0 SYNCS.PHASECHK.TRANS64 P0, [R7+URZ], R2 ;  /* 0x00000002070085a7 */ /* 0x000e64000800007f */
[----:B-1----:R-:W-:Y:S05]  /*7aa0*/  @!P0 BRA `(.L_x_184) ;  /* 0xfffffffc00f08947 */ /* 0x002fea000383ffff */
[----:B------:R-:W-:Y:S05]  /*7ab0*/  BRA `(.L_x_213) ;  /* 0xfffffff000887947 */ /* 0x000fea000383ffff */
.L_x_185:
[----:B0-----:R0:W1:Y:S02]  /*7ac0*/  SYNCS.PHASECHK.TRANS64.TRYWAIT P0, [R9+URZ], R4 ;  /* 0x00000004090075a7 */ /* 0x001064000800017f */
[----:B-1----:R-:W-:Y:S05]  /*7ad0*/  @!P0 NANOSLEEP.SYNCS 0x989680 ;  /* 0x009896800000895d */ /* 0x002fea0003900000 */
[----:B------:R-:W1:Y:S02]  /*7ae0*/  @!P0 SYNCS.PHASECHK.TRANS64 P0, [R9+URZ], R4 ;  /* 0x00000004090085a7 */ /* 0x000e64000800007f */
[----:B-1----:R-:W-:Y:S05]  /*7af0*/  @!P0 BRA `(.L_x_185) ;  /* 0xfffffffc00f08947 */ /* 0x002fea000383ffff */
[----:B------:R-:W-:Y:S05]  /*7b00*/  BRA `(.L_x_214) ;  /* 0xfffffff000987947 */ /* 0x000fea000383ffff */
.L_x_186:
[----:B0-----:R0:W1:Y:S02]  /*7b10*/  SYNCS.PHASECHK.TRANS64.TRYWAIT P0, [R6+URZ], R5 ;  /* 0x00000005060075a7 */ /* 0x001064000800017f */
[----:B-1----:R-:W-:Y:S05]  /*7b20*/  @!P0 NANOSLEEP.SYNCS 0x989680 ;  /* 0x009896800000895d */ /* 0x002fea0003900000 */
[----:B------:R-:W1:Y:S02]  /*7b30*/  @!P0 SYNCS.PHASECHK.TRANS64 P0, [R6+URZ], R5 ;  /* 0x00000005060085a7 */ /* 0x000e64000800007f */
[----:B-1----:R-:W-:Y:S05]  /*7b40*/  @!P0 BRA `(.L_x_186) ;  /* 0xfffffffc00f08947 */ /* 0x002fea000383ffff */
[----:B------:R-:W-:Y:S05]  /*7b50*/  BRA `(.L_x_215) ;  /* 0xfffffff000a87947 */ /* 0x000fea000383ffff */
.L_x_187:
[----:B0-----:R0:W1:Y:S02]  /*7b60*/  SYNCS.PHASECHK.TRANS64.TRYWAIT P0, [R9+URZ], R4 ;  /* 0x00000004090075a7 */ /* 0x001064000800017f */
[----:B-1----:R-:W-:Y:S05]  /*7b70*/  @!P0 NANOSLEEP.SYNCS 0x989680 ;  /* 0x009896800000895d */ /* 0x002fea0003900000 */
[----:B------:R-:W1:Y:S02]  /*7b80*/  @!P0 SYNCS.PHASECHK.TRANS64 P0, [R9+URZ], R4 ;  /* 0x00000004090085a7 */ /* 0x000e64000800007f */
[----:B-1----:R-:W-:Y:S05]  /*7b90*/  @!P0 BRA `(.L_x_187) ;  /* 0xfffffffc00f08947 */ /* 0x002fea000383ffff */
[----:B------:R-:W-:Y:S05]  /*7ba0*/  BRA `(.L_x_216) ;  /* 0xfffffff000b87947 */ /* 0x000fea000383ffff */
.L_x_188:
[----:B0-----:R0:W1:Y:S02]  /*7bb0*/  SYNCS.PHASECHK.TRANS64.TRYWAIT P0, [R6+URZ], R5 ;  /* 0x00000005060075a7 */ /* 0x001064000800017f */
[----:B-1----:R-:W-:Y:S05]  /*7bc0*/  @!P0 NANOSLEEP.SYNCS 0x989680 ;  /* 0x009896800000895d */ /* 0x002fea0003900000 */
[----:B------:R-:W1:Y:S02]  /*7bd0*/  @!P0 SYNCS.PHASECHK.TRANS64 P0, [R6+URZ], R5 ;  /* 0x00000005060085a7 */ /* 0x000e64000800007f */
[----:B-1----:R-:W-:Y:S05]  /*7be0*/  @!P0 BRA `(.L_x_188) ;  /* 0xfffffffc00f08947 */ /* 0x002fea000383ffff */
[----:B------:R-:W-:Y:S05]  /*7bf0*/  BRA `(.L_x_217) ;  /* 0xfffffff000c87947 */ /* 0x000fea000383ffff */
.L_x_189:
[----:B0-----:R0:W1:Y:S02]  /*7c00*/  SYNCS.PHASECHK.TRANS64.TRYWAIT P0, [R9+URZ], R4 ;  /* 0x00000004090075a7 */ /* 0x001064000800017f */
[----:B-1----:R-:W-:Y:S05]  /*7c10*/  @!P0 NANOSLEEP.SYNCS 0x989680 ;  /* 0x009896800000895d */ /* 0x002fea0003900000 */
[----:B------:R-:W1:Y:S02]  /*7c20*/  @!P0 SYNCS.PHASECHK.TRANS64 P0, [R9+URZ], R4 ;  /* 0x00000004090085a7 */ /* 0x000e64000800007f */
[----:B-1----:R-:W-:Y:S05]  /*7c30*/  @!P0 BRA `(.L_x_189) ;  /* 0xfffffffc00f08947 */ /* 0x002fea000383ffff */
[----:B------:R-:W-:Y:S05]  /*7c40*/  BRA `(.L_x_218) ;  /* 0xfffffff000d87947 */ /* 0x000fea000383ffff */
.L_x_190:
[----:B0-----:R0:W1:Y:S02]  /*7c50*/  SYNCS.PHASECHK.TRANS64.TRYWAIT P0, [R6+URZ], R5 ;  /* 0x00000005060075a7 */ /* 0x001064000800017f */
[----:B-1----:R-:W-:Y:S05]  /*7c60*/  @!P0 NANOSLEEP.SYNCS 0x989680 ;  /* 0x009896800000895d */ /* 0x002fea0003900000 */
[----:B------:R-:W1:Y:S02]  /*7c70*/  @!P0 SYNCS.PHASECHK.TRANS64 P0, [R6+URZ], R5 ;  /* 0x00000005060085a7 */ /* 0x000e64000800007f */
[----:B-1----:R-:W-:Y:S05]  /*7c80*/  @!P0 BRA `(.L_x_190) ;  /* 0xfffffffc00f08947 */ /* 0x002fea000383ffff */
[----:B------:R-:W-:Y:S05]  /*7c90*/  BRA `(.L_x_219) ;  /* 0xfffffff000e87947 */ /* 0x000fea000383ffff */
.L_x_191:
[----:B0-----:R0:W1:Y:S02]  /*7ca0*/  SYNCS.PHASECHK.TRANS64.TRYWAIT P0, [R9+URZ], R4 ;  /* 0x00000004090075a7 */ /* 0x001064000800017f */
[----:B-1----:R-:W-:Y:S05]  /*7cb0*/  @!P0 NANOSLEEP.SYNCS 0x989680 ;  /* 0x009896800000895d */ /* 0x002fea0003900000 */
[----:B------:R-:W1:Y:S02]  /*7cc0*/  @!P0 SYNCS.PHASECHK.TRANS64 P0, [R9+URZ], R4 ;  /* 0x00000004090085a7 */ /* 0x000e64000800007f */
[----:B-1----:R-:W-:Y:S05]  /*7cd0*/  @!P0 BRA `(.L_x_191) ;  /* 0xfffffffc00f08947 */ /* 0x002fea000383ffff */
[----:B------:R-:W-:Y:S05]  /*7ce0*/  BRA `(.L_x_220) ;  /* 0xfffffff000f87947 */ /* 0x000fea000383ffff */
.L_x_192:
[----:B0-----:R0:W1:Y:S02]  /*7cf0*/  SYNCS.PHASECHK.TRANS64.TRYWAIT P0, [R6+URZ], R5 ;  /* 0x00000005060075a7 */ /* 0x001064000800017f */
[----:B-1----:R-:W-:Y:S05]  /*7d00*/  @!P0 NANOSLEEP.SYNCS 0x989680 ;  /* 0x009896800000895d */ /* 0x002fea0003900000 */
[----:B------:R-:W1:Y:S02]  /*7d10*/  @!P0 SYNCS.PHASECHK.TRANS64 P0, [R6+URZ], R5 ;  /* 0x00000005060085a7 */ /* 0x000e64000800007f */
[----:B-1----:R-:W-:Y:S05]  /*7d20*/  @!P0 BRA `(.L_x_192) ;  /* 0xfffffffc00f08947 */ /* 0x002fea000383ffff */
[----:B------:R-:W-:Y:S05]  /*7d30*/  BRA `(.L_x_221) ;  /* 0xfffffff400087947 */ /* 0x000fea000383ffff */
.L_x_193:
[----:B0-----:R0:W1:Y:S02]  /*7d40*/  SYNCS.PHASECHK.TRANS64.TRYWAIT P0, [R9+URZ], R4 ;  /* 0x00000004090075a7 */ /* 0x001064000800017f */
[----:B-1----:R-:W-:Y:S05]  /*7d50*/  @!P0 NANOSLEEP.SYNCS 0x989680 ;  /* 0x009896800000895d */ /* 0x002fea0003900000 */
[----:B------:R-:W1:Y:S02]  /*7d60*/  @!P0 SYNCS.PHASECHK.TRANS64 P0, [R9+URZ], R4 ;  /* 0x00000004090085a7 */ /* 0x000e64000800007f */
[----:B-1----:R-:W-:Y:S05]  /*7d70*/  @!P0 BRA `(.L_x_193) ;  /* 0xfffffffc00f08947 */ /* 0x002fea000383ffff */
[----:B------:R-:W-:Y:S05]  /*7d80*/  BRA `(.L_x_222) ;  /* 0xfffffff400187947 */ /* 0x000fea000383ffff */
.L_x_194:
[----:B0-----:R0:W1:Y:S02]  /*7d90*/  SYNCS.PHASECHK.TRANS64.TRYWAIT P0, [R6+URZ], R5 ;  /* 0x00000005060075a7 */ /* 0x001064000800017f */
[----:B-1----:R-:W-:Y:S05]  /*7da0*/  @!P0 NANOSLEEP.SYNCS 0x989680 ;  /* 0x009896800000895d */ /* 0x002fea0003900000 */
[----:B------:R-:W1:Y:S02]  /*7db0*/  @!P0 SYNCS.PHASECHK.TRANS64 P0, [R6+URZ], R5 ;  /* 0x00000005060085a7 */ /* 0x000e64000800007f */
[----:B-1----:R-:W-:Y:S05]  /*7dc0*/  @!P0 BRA `(.L_x_194) ;  /* 0xfffffffc00f08947 */ /* 0x002fea000383ffff */
[----:B------:R-:W-:Y:S05]  /*7dd0*/  BRA `(.L_x_223) ;  /* 0xfffffff400287947 */ /* 0x000fea000383ffff */
.L_x_195:
[----:B0-----:R0:W1:Y:S02]  /*7de0*/  SYNCS.PHASECHK.TRANS64.TRYWAIT P0, [R9+URZ], R4 ;  /* 0x00000004090075a7 */ /* 0x001064000800017f */
[----:B-1----:R-:W-:Y:S05]  /*7df0*/  @!P0 NANOSLEEP.SYNCS 0x989680 ;  /* 0x009896800000895d */ /* 0x002fea0003900000 */
[----:B------:R-:W1:Y:S02]  /*7e00*/  @!P0 SYNCS.PHASECHK.TRANS64 P0, [R9+URZ], R4 ;  /* 0x00000004090085a7 */ /* 0x000e64000800007f */
[----:B-1----:R-:W-:Y:S05]  /*7e10*/  @!P0 BRA `(.L_x_195) ;  /* 0xfffffffc00f08947 */ /* 0x002fea000383ffff */
[----:B------:R-:W-:Y:S05]  /*7e20*/  BRA `(.L_x_224) ;  /* 0xfffffff400387947 */ /* 0x000fea000383ffff */
.L_x_196:
[----:B0-----:R0:W1:Y:S02]  /*7e30*/  SYNCS.PHASECHK.TRANS64.TRYWAIT P0, [R6+URZ], R5 ;  /* 0x00000005060075a7 */ /* 0x001064000800017f */
[----:B-1----:R-:W-:Y:S05]  /*7e40*/  @!P0 NANOSLEEP.SYNCS 0x989680 ;  /* 0x009896800000895d */ /* 0x002fea0003900000 */
[----:B------:R-:W1:Y:S02]  /*7e50*/  @!P0 SYNCS.PHASECHK.TRANS64 P0, [R6+URZ], R5 ;  /* 0x00000005060085a7 */ /* 0x000e64000800007f */
[----:B-1----:R-:W-:Y:S05]  /*7e60*/  @!P0 BRA `(.L_x_196) ;  /* 0xfffffffc00f08947 */ /* 0x002fea000383ffff */
[----:B------:R-:W-:Y:S05]  /*7e70*/  BRA `(.L_x_225) ;  /* 0xfffffff400487947 */ /* 0x000fea000383ffff */
.L_x_197:
[----:B0-----:R0:W1:Y:S02]  /*7e80*/  SYNCS.PHASECHK.TRANS64.TRYWAIT P0, [R9+URZ], R4 ;  /* 0x00000004090075a7 */ /* 0x001064000800017f */
[----:B-1----:R-:W-:Y:S05]  /*7e90*/  @!P0 NANOSLEEP.SYNCS 0x989680 ;  /* 0x009896800000895d */ /* 0x002fea0003900000 */
[----:B------:R-:W1:Y:S02]  /*7ea0*/  @!P0 SYNCS.PHASECHK.TRANS64 P0, [R9+URZ], R4 ;  /* 0x00000004090085a7 */ /* 0x000e64000800007f */
[----:B-1----:R-:W-:Y:S05]  /*7eb0*/  @!P0 BRA `(.L_x_197) ;  /* 0xfffffffc00f08947 */ /* 0x002fea000383ffff */
[----:B------:R-:W-:Y:S05]  /*7ec0*/  BRA `(.L_x_226) ;  /* 0xfffffff400587947 */ /* 0x000fea000383ffff */
.L_x_198:
[----:B0-----:R0:W1:Y:S02]  /*7ed0*/  SYNCS.PHASECHK.TRANS64.TRYWAIT P0, [R6+URZ], R5 ;  /* 0x00000005060075a7 */ /* 0x001064000800017f */
[----:B-1----:R-:W-:Y:S05]  /*7ee0*/  @!P0 NANOSLEEP.SYNCS 0x989680 ;  /* 0x009896800000895d */ /* 0x002fea0003900000 */
[----:B------:R-:W1:Y:S02]  /*7ef0*/  @!P0 SYNCS.PHASECHK.TRANS64 P0, [R6+URZ], R5 ;  /* 0x00000005060085a7 */ /* 0x000e64000800007f */
[----:B-1----:R-:W-:Y:S05]  /*7f00*/  @!P0 BRA `(.L_x_198) ;  /* 0xfffffffc00f08947 */ /* 0x002fea000383ffff */
[----:B------:R-:W-:Y:S05]  /*7f10*/  BRA `(.L_x_227) ;  /* 0xfffffff400687947 */ /* 0x000fea000383ffff */
.L_x_199:
[----:B0-----:R0:W1:Y:S02]  /*7f20*/  SYNCS.PHASECHK.TRANS64.TRYWAIT P0, [R9+URZ], R4 ;  /* 0x00000004090075a7 */ /* 0x001064000800017f */
[----:B-1----:R-:W-:Y:S05]  /*7f30*/  @!P0 NANOSLEEP.SYNCS 0x989680 ;  /* 0x009896800000895d */ /* 0x002fea0003900000 */
[----:B------:R-:W1:Y:S02]  /*7f40*/  @!P0 SYNCS.PHASECHK.TRANS64 P0, [R9+URZ], R4 ;  /* 0x00000004090085a7 */ /* 0x000e64000800007f */
[----:B-1----:R-:W-:Y:S05]  /*7f50*/  @!P0 BRA `(.L_x_199) ;  /* 0xfffffffc00f08947 */ /* 0x002fea000383ffff */
[----:B------:R-:W-:Y:S05]  /*7f60*/  BRA `(.L_x_228) ;  /* 0xfffffff400787947 */ /* 0x000fea000383ffff */
.L_x_200:
[----:B0-----:R0:W1:Y:S02]  /*7f70*/  SYNCS.PHASECHK.TRANS64.TRYWAIT P0, [R6+URZ], R5 ;  /* 0x00000005060075a7 */ /* 0x001064000800017f */
[----:B-1----:R-:W-:Y:S05]  /*7f80*/  @!P0 NANOSLEEP.SYNCS 0x989680 ;  /* 0x009896800000895d */ /* 0x002fea0003900000 */
[----:B------:R-:W1:Y:S02]  /*7f90*/  @!P0 SYNCS.PHASECHK.TRANS64 P0, [R6+URZ], R5 ;  /* 0x00000005060085a7 */ /* 0x000e64000800007f */
[----:B-1----:R-:W-:Y:S05]  /*7fa0*/  @!P0 BRA `(.L_x_200) ;  /* 0xfffffffc00f08947 */ /* 0x002fea000383ffff */
[----:B------:R-:W-:Y:S05]  /*7fb0*/  BRA `(.L_x_229) ;  /* 0xfffffff400887947 */ /* 0x000fea000383ffff */
.L_x_201:
[----:B0-----:R0:W1:Y:S02]  /*7fc0*/  SYNCS.PHASECHK.TRANS64.TRYWAIT P0, [R9+URZ], R4 ;  /* 0x00000004090075a7 */ /* 0x001064000800017f */
[----:B-1----:R-:W-:Y:S05]  /*7fd0*/  @!P0 NANOSLEEP.SYNCS 0x989680 ;  /* 0x009896800000895d */ /* 0x002fea0003900000 */
[----:B------:R-:W1:Y:S02]  /*7fe0*/  @!P0 SYNCS.PHASECHK.TRANS64 P0, [R9+URZ], R4 ;  /* 0x00000004090085a7 */ /* 0x000e64000800007f */
[----:B-1----:R-:W-:Y:S05]  /*7ff0*/  @!P0 BRA `(.L_x_201) ;  /* 0xfffffffc00f08947 */ /* 0x002fea000383ffff */
[----:B------:R-:W-:Y:S05]  /*8000*/  BRA `(.L_x_230) ;  /* 0xfffffff400987947 */ /* 0x000fea000383ffff */
.L_x_202:
[----:B0-----:R0:W1:Y:S02]  /*8010*/  SYNCS.PHASECHK.TRANS64.TRYWAIT P0, [R6+URZ], R5 ;  /* 0x00000005060075a7 */ /* 0x001064000800017f */
[----:B-1----:R-:W-:Y:S05]  /*8020*/  @!P0 NANOSLEEP.SYNCS 0x989680 ;  /* 0x009896800000895d */ /* 0x002fea0003900000 */
[----:B------:R-:W1:Y:S02]  /*8030*/  @!P0 SYNCS.PHASECHK.TRANS64 P0, [R6+URZ], R5 ;  /* 0x00000005060085a7 */ /* 0x000e64000800007f */
[----:B-1----:R-:W-:Y:S05]  /*8040*/  @!P0 BRA `(.L_x_202) ;  /* 0xfffffffc00f08947 */ /* 0x002fea000383ffff */
[----:B------:R-:W-:Y:S05]  /*8050*/  BRA `(.L_x_231) ;  /* 0xfffffff400a87947 */ /* 0x000fea000383ffff */
.L_x_203:
[----:B0-----:R0:W1:Y:S02]  /*8060*/  SYNCS.PHASECHK.TRANS64.TRYWAIT P0, [R9+URZ], R4 ;  /* 0x00000004090075a7 */ /* 0x001064000800017f */
[----:B-1----:R-:W-:Y:S05]  /*8070*/  @!P0 NANOSLEEP.SYNCS 0x989680 ;  /* 0x009896800000895d */ /* 0x002fea0003900000 */
[----:B------:R-:W1:Y:S02]  /*8080*/  @!P0 SYNCS.PHASECHK.TRANS64 P0, [R9+URZ], R4 ;  /* 0x00000004090085a7 */ /* 0x000e64000800007f */
[----:B-1----:R-:W-:Y:S05]  /*8090*/  @!P0 BRA `(.L_x_203) ;  /* 0xfffffffc00f08947 */ /* 0x002fea000383ffff */
[----:B------:R-:W-:Y:S05]  /*80a0*/  BRA `(.L_x_232) ;  /* 0xfffffff400b87947 */ /* 0x000fea000383ffff */
.L_x_204:
[----:B-1----:R1:W2:Y:S02]  /*80b0*/  SYNCS.PHASECHK.TRANS64.TRYWAIT P0, [R6+URZ], R5 ;  /* 0x00000005060075a7 */ /* 0x0022a4000800017f */
[----:B--2---:R-:W-:Y:S05]  /*80c0*/  @!P0 NANOSLEEP.SYNCS 0x989680 ;  /* 0x009896800000895d */ /* 0x004fea0003900000 */
[----:B------:R-:W2:Y:S02]  /*80d0*/  @!P0 SYNCS.PHASECHK.TRANS64 P0, [R6+URZ], R5 ;  /* 0x00000005060085a7 */ /* 0x000ea4000800007f */
[----:B--2---:R-:W-:Y:S05]  /*80e0*/  @!P0 BRA `(.L_x_204) ;  /* 0xfffffffc00f08947 */ /* 0x004fea000383ffff */
[----:B------:R-:W-:Y:S05]  /*80f0*/  BRA `(.L_x_233) ;  /* 0xfffffff400c07947 */ /* 0x000fea000383ffff */
.L_x_234:
[----:B------:R-:W-:-:S00]  /*8100*/  BRA `(.L_x_234) ;  /* 0xfffffffc00fc7947 */ /* 0x000fc0000383ffff */
[----:B------:R-:W-:-:S00]  /*8110*/  NOP ;  /* 0x0000000000007918 */ /* 0x000fc00000000000 */
        /* <DEDUP_REMOVED lines=14> */
.L_x_235:


//--------------------- .nv.global.init           --------------------------
	.section	.nv.global.init,"aw",@progbits
.nv.global.init:
	.type		$str$22,@object
	.size		$str$22,($str$23 - $str$22)
$str$22:
        /*0000*/ 	.byte	0x6b, 0x5f, 0x74, 0x69, 0x6c, 0x65, 0x5f, 0x63, 0x6f, 0x75, 0x6e, 0x74, 0x20, 0x3e, 0x3d, 0x20
        /*0010*/ 	.byte	0x31, 0x00
	.type		$str$23,@object
	.size		$str$23,(__unnamed_1 - $str$23)
$str$23:
        /*0012*/ 	.byte	0x2f, 0x74, 0x6d, 0x70, 0x2f, 0x63, 0x75, 0x74, 0x6c, 0x61, 0x73, 0x73, 0x5f, 0x73, 0x77, 0x65
        /*0022*/ 	.byte	0x65, 0x70, 0x5f, 0x73, 0x72, 0x63, 0x2f, 0x69, 0x6e, 0x63, 0x6c, 0x75, 0x64, 0x65, 0x2f, 0x63
        /*0032*/ 	.byte	0x75, 0x74, 0x6c, 0x61, 0x73, 0x73, 0x2f, 0x67, 0x65, 0x6d, 0x6d, 0x2f, 0x63, 0x6f, 0x6c, 0x6c
        /*0042*/ 	.byte	0x65, 0x63, 0x74, 0x69, 0x76, 0x65, 0x2f, 0x73, 0x6d, 0x39, 0x30, 0x5f, 0x6d, 0x6d, 0x61, 0x5f
        /*0052*/ 	.byte	0x74, 0x6d, 0x61, 0x5f, 0x67, 0x6d, 0x6d, 0x61, 0x5f, 0x73, 0x73, 0x5f, 0x77, 0x61, 0x72, 0x70
        /*0062*/ 	.byte	0x73, 0x70, 0x65, 0x63, 0x69, 0x61, 0x6c, 0x69, 0x7a, 0x65, 0x64, 0x2e, 0x68, 0x70, 0x70, 0x00
	.type		__unnamed_1,@object
	.size		__unnamed_1,(.L_0 - __unnamed_1)
__unnamed_1:
        /*0072*/ 	.byte	0x76, 0x6f, 0x69, 0x64, 0x20, 0x63, 0x75, 0x74, 0x6c, 0x61, 0x73, 0x73, 0x3a, 0x3a, 0x67, 0x65
        /* <DEDUP_REMOVED lines=171> */
        /*0b32*/ 	.byte	0x74, 0x65, 0x3a, 0x3a, 0x69, 0x64, 0x65, 0x6e, 0x74, 0x69, 0x74, 0x79, 0x5d, 0x00
.L_0:


//--------------------- .nv.shared._ZN7cutlass13device_kernelINS_4gemm6kernel13GemmUniversalIN4cute5tupleIJiiiiEEENS1_10collective13CollectiveMmaINS1_34MainloopSm90TmaGmmaWarpSpecializedILi22ENS5_IJNS4_1CILi1EEESB_SB_EEENS1_35KernelTmaWarpSpecializedCooperativeEEENS5_IJNSA_ILi256EEENSA_ILi64EEENSA_ILi32EEEEEEaNS5_IJlSB_lEEEaSJ_NS4_8TiledMMAINS4_8MMA_AtomIJNS4_4SM904GMMA26MMA_64x64x32_S32S8S8_SS_TNEEEENS4_6LayoutINS5_IJNSA_ILi2EEESB_SB_EEENS5_IJSB_NSA_ILi0EEEST_EEEEENS5_IJNS4_10UnderscoreESW_SW_EEEEENS4_13SM90_TMA_LOADENS4_14ComposedLayoutINS4_7SwizzleILi1ELi4ELi3EEENS4_18smem_ptr_flag_bitsILi8EEENSQ_INS5_IJNSA_ILi8EEESH_EEENS5_IJSH_SB_EEEEEEEvNS4_8identityESZ_S19_vS1A_EENS_8epilogue10collective6detail29Sm90TmaWarpSpecializedAdapterINS1D_15DefaultEpilogueIaSJ_SJ_NS1C_6thread17LinearCombinationIaLi1EiiLNS1H_9ScaleType4KindE0ELNS_15FloatRoundStyleE2EaEENS1_15EpilogueDefaultEEEEEvvEEEEvNT_6ParamsE --------------------------
	.section	.nv.shared._ZN7cutlass13device_kernelINS_4gemm6kernel13GemmUniversalIN4cute5tupleIJiiiiEEENS1_10collective13CollectiveMmaINS1_34MainloopSm90TmaGmmaWarpSpecializedILi22ENS5_IJNS4_1CILi1EEESB_SB_EEENS1_35KernelTmaWarpSpecializedCooperativeEEENS5_IJNSA_ILi256EEENSA_ILi64EEENSA_ILi32EEEEEEaNS5_IJlSB_lEEEaSJ_NS4_8TiledMMAINS4_8MMA_AtomIJNS4_4SM904GMMA26MMA_64x64x32_S32S8S8_SS_TNEEEENS4_6LayoutINS5_IJNSA_ILi2EEESB_SB_EEENS5_IJSB_NSA_ILi0EEEST_EEEEENS5_IJNS4_10UnderscoreESW_SW_EEEEENS4_13SM90_TMA_LOADENS4_14ComposedLayoutINS4_7SwizzleILi1ELi4ELi3EEENS4_18smem_ptr_flag_bitsILi8EEENSQ_INS5_IJNSA_ILi8EEESH_EEENS5_IJSH_SB_EEEEEEEvNS4_8identityESZ_S19_vS1A_EENS_8epilogue10collective6detail29Sm90TmaWarpSpecializedAdapterINS1D_15DefaultEpilogueIaSJ_SJ_NS1C_6thread17LinearCombinationIaLi1EiiLNS1H_9ScaleType4KindE0ELNS_15FloatRoundStyleE2EaEENS1_15EpilogueDefaultEEEEEvvEEEEvNT_6ParamsE,"aw",@nobits
	.sectionflags	@""
	.align	16
	.zero		1024


//--------------------- .nv.shared.reserved.0     --------------------------
	.section	.nv.shared.reserved.0,"aw",@nobits
	.weak		__nv_reservedSMEM_offset_0_alias
	.size		__nv_reservedSMEM_offset_0_alias, 0, 0
	.other		__nv_reservedSMEM_offset_0_alias,@"STO_CUDA_RESERVED_SHARED STV_DEFAULT"
__nv_reservedSMEM_offset_0_alias:
	.zero		0


//--------------------- .nv.global                --------------------------
	.section	.nv.global,"aw",@nobits
.nv.global:
	.type		_ZN40_INTERNAL_c7dd30ae_4_k_cu_c2f4ffc6_337434cute1_E,@object
	.size		_ZN40_INTERNAL_c7dd30ae_4_k_cu_c2f4ffc6_337434cute1_E,(_ZN40_INTERNAL_c7dd30ae_4_k_cu_c2f4ffc6_337434cuda3std3__45__cpo6cbeginE - _ZN40_INTERNAL_c7dd30ae_4_k_cu_c2f4ffc6_337434cute1_E)
_ZN40_INTERNAL_c7dd30ae_4_k_cu_c2f4ffc6_337434cute1_E:
	.zero		1
	.type		_ZN40_INTERNAL_c7dd30ae_4_k_cu_c2f4ffc6_337434cuda3std3__45__cpo6cbeginE,@object
	.size		_ZN40_INTERNAL_c7dd30ae_4_k_cu_c2f4ffc6_337434cuda3std3__45__cpo6cbeginE,(_ZN40_INTERNAL_c7dd30ae_4_k_cu_c2f4ffc6_337434cuda3std3__48in_placeE - _ZN40_INTERNAL_c7dd30ae_4_k_cu_c2f4ffc6_337434cuda3std3__45__cpo6cbeginE)
_ZN40_INTERNAL_c7dd30ae_4_k_cu_c2f4ffc6_337434cuda3std3__45__cpo6cbeginE:
	.zero		1
	.type		_ZN40_INTERNAL_c7dd30ae_4_k_cu_c2f4ffc6_337434cuda3std3__48in_placeE,@object
	.size		_ZN40_INTERNAL_c7dd30ae_4_k_cu_c2f4ffc6_337434cuda3std3__48in_placeE,(_ZN40_INTERNAL_c7dd30ae_4_k_cu_c2f4ffc6_337434cuda3std6ranges3__45__cpo9iter_moveE - _ZN40_INTERNAL_c7dd30ae_4_k_cu_c2f4ffc6_337434cuda3std3__48in_placeE)
_ZN40_INTERNAL_c7dd30ae_4_k_cu_c2f4ffc6_337434cuda3std3__48in_placeE:
	.zero		1
	.type		_ZN40_INTERNAL_c7dd30ae_4_k_cu_c2f4ffc6_337434cuda3std6ranges3__45__cpo9iter_moveE,@object
	.size		_ZN40_INTERNAL_c7dd30ae_4_k_cu_c2f4ffc6_337434cuda3std6ranges3__45__cpo9iter_moveE,(_ZN40_INTERNAL_c7dd30ae_4_k_cu_c2f4ffc6_337434cuda3std3__45__cpo5beginE - _ZN40_INTERNAL_c7dd30ae_4_k_cu_c2f4ffc6_337434cuda3std6ranges3__45__cpo9iter_moveE)
_ZN40_INTERNAL_c7dd30ae_4_k_cu_c2f4ffc6_337434cuda3std6ranges3__45__cpo9iter_moveE:
	.zero		1
	.type		_ZN40_INTERNAL_c7dd30ae_4_k_cu_c2f4ffc6_337434cuda3std3__45__cpo5beginE,@object
	.size		_ZN40_INTERNAL_c7dd30ae_4_k_cu_c2f4ffc6_337434cuda3std3__45__cpo5beginE,(_ZN40_INTERNAL_c7dd30ae_4_k_cu_c2f4ffc6_337434cuda3std3__442_GLOBAL__N__c7dd30ae_4_k_cu_c2f4ffc6_337436ignoreE - _ZN40_INTERNAL_c7dd30ae_4_k_cu_c2f4ffc6_337434cuda3std3__45__cpo5beginE)
_ZN40_INTERNAL_c7dd30ae_4_k_cu_c2f4ffc6_337434cuda3std3__45__cpo5beginE:
	.zero		1
	.type		_ZN40_INTERNAL_c7dd30ae_4_k_cu_c2f4ffc6_337434cuda3std3__442_GLOBAL__N__c7dd30ae_4_k_cu_c2f4ffc6_337436ignoreE,@object
	.size		_ZN40_INTERNAL_c7dd30ae_4_k_cu_c2f4ffc6_337434cuda3std3__442_GLOBAL__N__c7dd30ae_4_k_cu_c2f4ffc6_337436ignoreE,(_ZN40_INTERNAL_c7dd30ae_4_k_cu_c2f4ffc6_337434cute7productE - _ZN40_INTERNAL_c7dd30ae_4_k_cu_c2f4ffc6_337434cuda3std3__442_GLOBAL__N__c7dd30ae_4_k_cu_c2f4ffc6_337436ignoreE)
_ZN40_INTERNAL_c7dd30ae_4_k_cu_c2f4ffc6_337434cuda3std3__442_GLOBAL__N__c7dd30ae_4_k_cu_c2f4ffc6_337436ignoreE:
	.zero		1
	.type		_ZN40_INTERNAL_c7dd30ae_4_k_cu_c2f4ffc6_337434cute7productE,@object
	.size		_ZN40_INTERNAL_c7dd30ae_4_k_cu_c2f4ffc6_337434cute7productE,(_ZN40_INTERNAL_c7dd30ae_4_k_cu_c2f4ffc6_337434cuda3std3__45__cpo3endE - _ZN40_INTERNAL_c7dd30ae_4_k_cu_c2f4ffc6_337434cute7productE)
_ZN40_INTERNAL_c7dd30ae_4_k_cu_c2f4ffc6_337434cute7productE:
	.zero		1
	.type		_ZN40_INTERNAL_c7dd30ae_4_k_cu_c2f4ffc6_337434cuda3std3__45__cpo3endE,@object
	.size		_ZN40_INTERNAL_c7dd30ae_4_k_cu_c2f4ffc6_337434cuda3std3__45__cpo3endE,(_ZN40_INTERNAL_c7dd30ae_4_k_cu_c2f4ffc6_337434cuda3std3__419piecewise_constructE - _ZN40_INTERNAL_c7dd30ae_4_k_cu_c2f4ffc6_337434cuda3std3__45__cpo3endE)
_ZN40_INTERNAL_c7dd30ae_4_k_cu_c2f4ffc6_337434cuda3std3__45__cpo3endE:
	.zero		1
	.type		_ZN40_INTERNAL_c7dd30ae_4_k_cu_c2f4ffc6_337434cuda3std3__419piecewise_constructE,@object
	.size		_ZN40_INTERNAL_c7dd30ae_4_k_cu_c2f4ffc6_337434cuda3std3__419piecewise_constructE,(_ZN40_INTERNAL_c7dd30ae_4_k_cu_c2f4ffc6_337434cuda3std3__45__cpo4cendE - _ZN40_INTERNAL_c7dd30ae_4_k_cu_c2f4ffc6_337434cuda3std3__419piecewise_constructE)
_ZN40_INTERNAL_c7dd30ae_4_k_cu_c2f4ffc6_337434cuda3std3__419piecewise_constructE:
	.zero		1
	.type		_ZN40_INTERNAL_c7dd30ae_4_k_cu_c2f4ffc6_337434cuda3std3__45__cpo4cendE,@object
	.size		_ZN40_INTERNAL_c7dd30ae_4_k_cu_c2f4ffc6_337434cuda3std3__45__cpo4cendE,(_ZN40_INTERNAL_c7dd30ae_4_k_cu_c2f4ffc6_337434cuda3std6ranges3__45__cpo4swapE - _ZN40_INTERNAL_c7dd30ae_4_k_cu_c2f4ffc6_337434cuda3std3__45__cpo4cendE)
_ZN40_INTERNAL_c7dd30ae_4_k_cu_c2f4ffc6_337434cuda3std3__45__cpo4cendE:
	.zero		1
	.type		_ZN40_INTERNAL_c7dd30ae_4_k_cu_c2f4ffc6_337434cuda3std6ranges3__45__cpo4swapE,@object
	.size		_ZN40_INTERNAL_c7dd30ae_4_k_cu_c2f4ffc6_337434cuda3std6ranges3__45__cpo4swapE,(.L_8 - _ZN40_INTERNAL_c7dd30ae_4_k_cu_c2f4ffc6_337434cuda3std6ranges3__45__cpo4swapE)
_ZN40_INTERNAL_c7dd30ae_4_k_cu_c2f4ffc6_337434cuda3std6ranges3__45__cpo4swapE:
	.zero		1
.L_8:


//--------------------- .nv.constant0._ZN7cutlass13device_kernelINS_4gemm6kernel13GemmUniversalIN4cute5tupleIJiiiiEEENS1_10collective13CollectiveMmaINS1_34MainloopSm90TmaGmmaWarpSpecializedILi22ENS5_IJNS4_1CILi1EEESB_SB_EEENS1_35KernelTmaWarpSpecializedCooperativeEEENS5_IJNSA_ILi256EEENSA_ILi64EEENSA_ILi32EEEEEEaNS5_IJlSB_lEEEaSJ_NS4_8TiledMMAINS4_8MMA_AtomIJNS4_4SM904GMMA26MMA_64x64x32_S32S8S8_SS_TNEEEENS4_6LayoutINS5_IJNSA_ILi2EEESB_SB_EEENS5_IJSB_NSA_ILi0EEEST_EEEEENS5_IJNS4_10UnderscoreESW_SW_EEEEENS4_13SM90_TMA_LOADENS4_14ComposedLayoutINS4_7SwizzleILi1ELi4ELi3EEENS4_18smem_ptr_flag_bitsILi8EEENSQ_INS5_IJNSA_ILi8EEESH_EEENS5_IJSH_SB_EEEEEEEvNS4_8identityESZ_S19_vS1A_EENS_8epilogue10collective6detail29Sm90TmaWarpSpecializedAdapterINS1D_15DefaultEpilogueIaSJ_SJ_NS1C_6thread17LinearCombinationIaLi1EiiLNS1H_9ScaleType4KindE0ELNS_15FloatRoundStyleE2EaEENS1_15EpilogueDefaultEEEEEvvEEEEvNT_6ParamsE --------------------------
	.section	.nv.constant0._ZN7cutlass13device_kernelINS_4gemm6kernel13GemmUniversalIN4cute5tupleIJiiiiEEENS1_10collective13CollectiveMmaINS1_34MainloopSm90TmaGmmaWarpSpecializedILi22ENS5_IJNS4_1CILi1EEESB_SB_EEENS1_35KernelTmaWarpSpecializedCooperativeEEENS5_IJNSA_ILi256EEENSA_ILi64EEENSA_ILi32EEEEEEaNS5_IJlSB_lEEEaSJ_NS4_8TiledMMAINS4_8MMA_AtomIJNS4_4SM904GMMA26MMA_64x64x32_S32S8S8_SS_TNEEEENS4_6LayoutINS5_IJNSA_ILi2EEESB_SB_EEENS5_IJSB_NSA_ILi0EEEST_EEEEENS5_IJNS4_10UnderscoreESW_SW_EEEEENS4_13SM90_TMA_LOADENS4_14ComposedLayoutINS4_7SwizzleILi1ELi4ELi3EEENS4_18smem_ptr_flag_bitsILi8EEENSQ_INS5_IJNSA_ILi8EEESH_EEENS5_IJSH_SB_EEEEEEEvNS4_8identityESZ_S19_vS1A_EENS_8epilogue10collective6detail29Sm90TmaWarpSpecializedAdapterINS1D_15DefaultEpilogueIaSJ_SJ_NS1C_6thread17LinearCombinationIaLi1EiiLNS1H_9ScaleType4KindE0ELNS_15FloatRoundStyleE2EaEENS1_15EpilogueDefaultEEEEEvvEEEEvNT_6ParamsE,"a",@progbits
	.sectionflags	@""
	.align	4
.nv.constant0._ZN7cutlass13device_kernelINS_4gemm6kernel13GemmUniversalIN4cute5tupleIJiiiiEEENS1_10collective13CollectiveMmaINS1_34MainloopSm90TmaGmmaWarpSpecializedILi22ENS5_IJNS4_1CILi1EEESB_SB_EEENS1_35KernelTmaWarpSpecializedCooperativeEEENS5_IJNSA_ILi256EEENSA_ILi64EEENSA_ILi32EEEEEEaNS5_IJlSB_lEEEaSJ_NS4_8TiledMMAINS4_8MMA_AtomIJNS4_4SM904GMMA26MMA_64x64x32_S32S8S8_SS_TNEEEENS4_6LayoutINS5_IJNSA_ILi2EEESB_SB_EEENS5_IJSB_NSA_ILi0EEEST_EEEEENS5_IJNS4_10UnderscoreESW_SW_EEEEENS4_13SM90_TMA_LOADENS4_14ComposedLayoutINS4_7SwizzleILi1ELi4ELi3EEENS4_18smem_ptr_flag_bitsILi8EEENSQ_INS5_IJNSA_ILi8EEESH_EEENS5_IJSH_SB_EEEEEEEvNS4_8identityESZ_S19_vS1A_EENS_8epilogue10collective6detail29Sm90TmaWarpSpecializedAdapterINS1D_15DefaultEpilogueIaSJ_SJ_NS1C_6thread17LinearCombinationIaLi1EiiLNS1H_9ScaleType4KindE0ELNS_15FloatRoundStyleE2EaEENS1_15EpilogueDefaultEEEEEvvEEEEvNT_6ParamsE:
	.zero		1664


//--------------------- SYMBOLS --------------------------

	.type		.nv.reservedSmem.offset0,@object
	.size		.nv.reservedSmem.offset0,0x4
	.type		__assertfail,@function
